	.headerflags	@"EF_CUDA_TEXMODE_UNIFIED EF_CUDA_64BIT_ADDRESS EF_CUDA_SM86 EF_CUDA_VIRTUAL_SM(EF_CUDA_SM86)"
	.elftype	@"ET_EXEC"


//--------------------- .nv.info                  --------------------------
	.section	.nv.info,"",@"SHT_CUDA_INFO"
	.align	4


	//----- nvinfo : EIATTR_REGCOUNT
	.align		4
        /*0000*/ 	.byte	0x04, 0x2f
        /*0002*/ 	.short	(.L_2 - .L_1)
	.align		4
.L_1:
        /*0004*/ 	.word	index@(triton_red_fused__to_copy_add_amax_amin_clamp_mul_native_layer_norm_reciprocal_1)
        /*0008*/ 	.word	0x00000037


	//----- nvinfo : EIATTR_MIN_STACK_SIZE
	.align		4
.L_2:
        /*000c*/ 	.byte	0x04, 0x12
        /*000e*/ 	.short	(.L_4 - .L_3)
	.align		4
.L_3:
        /*0010*/ 	.word	index@(triton_red_fused__to_copy_add_amax_amin_clamp_mul_native_layer_norm_reciprocal_1)
        /*0014*/ 	.word	0x00000000


	//----- nvinfo : EIATTR_FRAME_SIZE
	.align		4
.L_4:
        /*0018*/ 	.byte	0x04, 0x11
        /*001a*/ 	.short	(.L_6 - .L_5)
	.align		4
.L_5:
        /*001c*/ 	.word	index@(triton_red_fused__to_copy_add_amax_amin_clamp_mul_native_layer_norm_reciprocal_1)
        /*0020*/ 	.word	0x00000000


	//----- nvinfo : EIATTR_MIN_STACK_SIZE
	.align		4
.L_6:
        /*0024*/ 	.byte	0x04, 0x12
        /*0026*/ 	.short	(.L_8 - .L_7)
	.align		4
.L_7:
        /*0028*/ 	.word	index@(triton_red_fused__to_copy_add_amax_amin_clamp_mul_native_layer_norm_reciprocal_1)
        /*002c*/ 	.word	0x00000000
.L_8:


//--------------------- .nv.info.triton_red_fused__to_copy_add_amax_amin_clamp_mul_native_layer_norm_reciprocal_1 --------------------------
	.section	.nv.info.triton_red_fused__to_copy_add_amax_amin_clamp_mul_native_layer_norm_reciprocal_1,"",@"SHT_CUDA_INFO"
	.sectionflags	@""
	.align	4


	//----- nvinfo : EIATTR_CUDA_API_VERSION
	.align		4
        /*0000*/ 	.byte	0x04, 0x37
        /*0002*/ 	.short	(.L_10 - .L_9)
.L_9:
        /*0004*/ 	.word	0x0000007c


	//----- nvinfo : EIATTR_SW2861232_WAR
	.align		4
.L_10:
        /*0008*/ 	.byte	0x01, 0x35
	.zero		2


	//----- nvinfo : EIATTR_PARAM_CBANK
	.align		4
        /*000c*/ 	.byte	0x04, 0x0a
        /*000e*/ 	.short	(.L_12 - .L_11)
	.align		4
.L_11:
        /*0010*/ 	.word	index@(.nv.constant0.triton_red_fused__to_copy_add_amax_amin_clamp_mul_native_layer_norm_reciprocal_1)
        /*0014*/ 	.short	0x0160
        /*0016*/ 	.short	0x0090


	//----- nvinfo : EIATTR_CBANK_PARAM_SIZE
	.align		4
.L_12:
        /*0018*/ 	.byte	0x03, 0x19
        /*001a*/ 	.short	0x0090


	//----- nvinfo : EIATTR_KPARAM_INFO
	.align		4
        /*001c*/ 	.byte	0x04, 0x17
        /*001e*/ 	.short	(.L_14 - .L_13)
.L_13:
        /*0020*/ 	.word	0x00000000
        /*0024*/ 	.short	0x0012
        /*0026*/ 	.short	0x0088
        /*0028*/ 	.byte	0x00, 0xf4, 0x21, 0x00


	//----- nvinfo : EIATTR_KPARAM_INFO
	.align		4
.L_14:
        /*002c*/ 	.byte	0x04, 0x17
        /*002e*/ 	.short	(.L_16 - .L_15)
.L_15:
        /*0030*/ 	.word	0x00000000
        /*0034*/ 	.short	0x0011
        /*0036*/ 	.short	0x0084
        /*0038*/ 	.byte	0x00, 0xf0, 0x11, 0x00


	//----- nvinfo : EIATTR_KPARAM_INFO
	.align		4
.L_16:
        /*003c*/ 	.byte	0x04, 0x17
        /*003e*/ 	.short	(.L_18 - .L_17)
.L_17:
        /*0040*/ 	.word	0x00000000
        /*0044*/ 	.short	0x0010
        /*0046*/ 	.short	0x0080
        /*0048*/ 	.byte	0x00, 0xf0, 0x11, 0x00


	//----- nvinfo : EIATTR_KPARAM_INFO
	.align		4
.L_18:
        /*004c*/ 	.byte	0x04, 0x17
        /*004e*/ 	.short	(.L_20 - .L_19)
.L_19:
        /*0050*/ 	.word	0x00000000
        /*0054*/ 	.short	0x000f
        /*0056*/ 	.short	0x0078
        /*0058*/ 	.byte	0x00, 0xf4, 0x21, 0x00


	//----- nvinfo : EIATTR_KPARAM_INFO
	.align		4
.L_20:
        /*005c*/ 	.byte	0x04, 0x17
        /*005e*/ 	.short	(.L_22 - .L_21)
.L_21:
        /*0060*/ 	.word	0x00000000
        /*0064*/ 	.short	0x000e
        /*0066*/ 	.short	0x0070
        /*0068*/ 	.byte	0x00, 0xf4, 0x21, 0x00


	//----- nvinfo : EIATTR_KPARAM_INFO
	.align		4
.L_22:
        /*006c*/ 	.byte	0x04, 0x17
        /*006e*/ 	.short	(.L_24 - .L_23)
.L_23:
        /*0070*/ 	.word	0x00000000
        /*0074*/ 	.short	0x000d
        /*0076*/ 	.short	0x0068
        /*0078*/ 	.byte	0x00, 0xf4, 0x21, 0x00


	//----- nvinfo : EIATTR_KPARAM_INFO
	.align		4
.L_24:
        /*007c*/ 	.byte	0x04, 0x17
        /*007e*/ 	.short	(.L_26 - .L_25)
.L_25:
        /*0080*/ 	.word	0x00000000
        /*0084*/ 	.short	0x000c
        /*0086*/ 	.short	0x0060
        /*0088*/ 	.byte	0x00, 0xf4, 0x21, 0x00


	//----- nvinfo : EIATTR_KPARAM_INFO
	.align		4
.L_26:
        /*008c*/ 	.byte	0x04, 0x17
        /*008e*/ 	.short	(.L_28 - .L_27)
.L_27:
        /*0090*/ 	.word	0x00000000
        /*0094*/ 	.short	0x000b
        /*0096*/ 	.short	0x0058
        /*0098*/ 	.byte	0x00, 0xf4, 0x21, 0x00


	//----- nvinfo : EIATTR_KPARAM_INFO
	.align		4
.L_28:
        /*009c*/ 	.byte	0x04, 0x17
        /*009e*/ 	.short	(.L_30 - .L_29)
.L_29:
        /*00a0*/ 	.word	0x00000000
        /*00a4*/ 	.short	0x000a
        /*00a6*/ 	.short	0x0050
        /*00a8*/ 	.byte	0x00, 0xf4, 0x21, 0x00


	//----- nvinfo : EIATTR_KPARAM_INFO
	.align		4
.L_30:
        /*00ac*/ 	.byte	0x04, 0x17
        /*00ae*/ 	.short	(.L_32 - .L_31)
.L_31:
        /*00b0*/ 	.word	0x00000000
        /*00b4*/ 	.short	0x0009
        /*00b6*/ 	.short	0x0048
        /*00b8*/ 	.byte	0x00, 0xf4, 0x21, 0x00


	//----- nvinfo : EIATTR_KPARAM_INFO
	.align		4
.L_32:
        /*00bc*/ 	.byte	0x04, 0x17
        /*00be*/ 	.short	(.L_34 - .L_33)
.L_33:
        /*00c0*/ 	.word	0x00000000
        /*00c4*/ 	.short	0x0008
        /*00c6*/ 	.short	0x0040
        /*00c8*/ 	.byte	0x00, 0xf4, 0x21, 0x00


	//----- nvinfo : EIATTR_KPARAM_INFO
	.align		4
.L_34:
        /*00cc*/ 	.byte	0x04, 0x17
        /*00ce*/ 	.short	(.L_36 - .L_35)
.L_35:
        /*00d0*/ 	.word	0x00000000
        /*00d4*/ 	.short	0x0007
        /*00d6*/ 	.short	0x0038
        /*00d8*/ 	.byte	0x00, 0xf4, 0x21, 0x00


	//----- nvinfo : EIATTR_KPARAM_INFO
	.align		4
.L_36:
        /*00dc*/ 	.byte	0x04, 0x17
        /*00de*/ 	.short	(.L_38 - .L_37)
.L_37:
        /*00e0*/ 	.word	0x00000000
        /*00e4*/ 	.short	0x0006
        /*00e6*/ 	.short	0x0030
        /*00e8*/ 	.byte	0x00, 0xf4, 0x21, 0x00


	//----- nvinfo : EIATTR_KPARAM_INFO
	.align		4
.L_38:
        /*00ec*/ 	.byte	0x04, 0x17
        /*00ee*/ 	.short	(.L_40 - .L_39)
.L_39:
        /*00f0*/ 	.word	0x00000000
        /*00f4*/ 	.short	0x0005
        /*00f6*/ 	.short	0x0028
        /*00f8*/ 	.byte	0x00, 0xf4, 0x21, 0x00


	//----- nvinfo : EIATTR_KPARAM_INFO
	.align		4
.L_40:
        /*00fc*/ 	.byte	0x04, 0x17
        /*00fe*/ 	.short	(.L_42 - .L_41)
.L_41:
        /*0100*/ 	.word	0x00000000
        /*0104*/ 	.short	0x0004
        /*0106*/ 	.short	0x0020
        /*0108*/ 	.byte	0x00, 0xf4, 0x21, 0x00


	//----- nvinfo : EIATTR_KPARAM_INFO
	.align		4
.L_42:
        /*010c*/ 	.byte	0x04, 0x17
        /*010e*/ 	.short	(.L_44 - .L_43)
.L_43:
        /*0110*/ 	.word	0x00000000
        /*0114*/ 	.short	0x0003
        /*0116*/ 	.short	0x0018
        /*0118*/ 	.byte	0x00, 0xf4, 0x21, 0x00


	//----- nvinfo : EIATTR_KPARAM_INFO
	.align		4
.L_44:
        /*011c*/ 	.byte	0x04, 0x17
        /*011e*/ 	.short	(.L_46 - .L_45)
.L_45:
        /*0120*/ 	.word	0x00000000
        /*0124*/ 	.short	0x0002
        /*0126*/ 	.short	0x0010
        /*0128*/ 	.byte	0x00, 0xf4, 0x21, 0x00


	//----- nvinfo : EIATTR_KPARAM_INFO
	.align		4
.L_46:
        /*012c*/ 	.byte	0x04, 0x17
        /*012e*/ 	.short	(.L_48 - .L_47)
.L_47:
        /*0130*/ 	.word	0x00000000
        /*0134*/ 	.short	0x0001
        /*0136*/ 	.short	0x0008
        /*0138*/ 	.byte	0x00, 0xf4, 0x21, 0x00


	//----- nvinfo : EIATTR_KPARAM_INFO
	.align		4
.L_48:
        /*013c*/ 	.byte	0x04, 0x17
        /*013e*/ 	.short	(.L_50 - .L_49)
.L_49:
        /*0140*/ 	.word	0x00000000
        /*0144*/ 	.short	0x0000
        /*0146*/ 	.short	0x0000
        /*0148*/ 	.byte	0x00, 0xf4, 0x21, 0x00


	//----- nvinfo : EIATTR_MAXREG_COUNT
	.align		4
.L_50:
        /*014c*/ 	.byte	0x03, 0x1b
        /*014e*/ 	.short	0x00ff


	//----- nvinfo : EIATTR_COOP_GROUP_MASK_REGIDS
	.align		4
        /*0150*/ 	.byte	0x04, 0x29
        /*0152*/ 	.short	(.L_52 - .L_51)


	//   ....[0]....
.L_51:
        /*0154*/ 	.word	0xffffffff


	//   ....[1]....
        /*0158*/ 	.word	0xffffffff


	//   ....[2]....
        /*015c*/ 	.word	0xffffffff


	//   ....[3]....
        /*0160*/ 	.word	0xffffffff


	//   ....[4]....
        /*0164*/ 	.word	0xffffffff


	//   ....[5]....
        /*0168*/ 	.word	0xffffffff


	//   ....[6]....
        /*016c*/ 	.word	0xffffffff


	//   ....[7]....
        /*0170*/ 	.word	0xffffffff


	//   ....[8]....
        /*0174*/ 	.word	0xffffffff


	//   ....[9]....
        /*0178*/ 	.word	0xffffffff


	//   ....[10]....
        /*017c*/ 	.word	0xffffffff


	//   ....[11]....
        /*0180*/ 	.word	0xffffffff


	//   ....[12]....
        /*0184*/ 	.word	0xffffffff


	//   ....[13]....
        /*0188*/ 	.word	0xffffffff


	//   ....[14]....
        /*018c*/ 	.word	0xffffffff


	//   ....[15]....
        /*0190*/ 	.word	0xffffffff


	//   ....[16]....
        /*0194*/ 	.word	0xffffffff


	//   ....[17]....
        /*0198*/ 	.word	0xffffffff


	//   ....[18]....
        /*019c*/ 	.word	0xffffffff


	//   ....[19]....
        /*01a0*/ 	.word	0xffffffff


	//   ....[20]....
        /*01a4*/ 	.word	0xffffffff


	//   ....[21]....
        /*01a8*/ 	.word	0xffffffff


	//   ....[22]....
        /*01ac*/ 	.word	0xffffffff


	//   ....[23]....
        /*01b0*/ 	.word	0xffffffff


	//   ....[24]....
        /*01b4*/ 	.word	0xffffffff


	//   ....[25]....
        /*01b8*/ 	.word	0xffffffff


	//   ....[26]....
        /*01bc*/ 	.word	0xffffffff


	//   ....[27]....
        /*01c0*/ 	.word	0xffffffff


	//   ....[28]....
        /*01c4*/ 	.word	0xffffffff


	//   ....[29]....
        /*01c8*/ 	.word	0xffffffff


	//   ....[30]....
        /*01cc*/ 	.word	0xffffffff


	//   ....[31]....
        /*01d0*/ 	.word	0xffffffff


	//   ....[32]....
        /*01d4*/ 	.word	0xffffffff


	//   ....[33]....
        /*01d8*/ 	.word	0xffffffff


	//   ....[34]....
        /*01dc*/ 	.word	0xffffffff


	//   ....[35]....
        /*01e0*/ 	.word	0xffffffff


	//   ....[36]....
        /*01e4*/ 	.word	0xffffffff


	//   ....[37]....
        /*01e8*/ 	.word	0xffffffff


	//   ....[38]....
        /*01ec*/ 	.word	0xffffffff


	//   ....[39]....
        /*01f0*/ 	.word	0xffffffff


	//----- nvinfo : EIATTR_COOP_GROUP_INSTR_OFFSETS
	.align		4
.L_52:
        /*01f4*/ 	.byte	0x04, 0x28
        /*01f6*/ 	.short	(.L_54 - .L_53)


	//   ....[0]....
.L_53:
        /*01f8*/ 	.word	0x00000ad0


	//   ....[1]....
        /*01fc*/ 	.word	0x00000dd0


	//   ....[2]....
        /*0200*/ 	.word	0x00000eb0


	//   ....[3]....
        /*0204*/ 	.word	0x00000f20


	//   ....[4]....
        /*0208*/ 	.word	0x00000f90


	//   ....[5]....
        /*020c*/ 	.word	0x00001090


	//   ....[6]....
        /*0210*/ 	.word	0x00001100


	//   ....[7]....
        /*0214*/ 	.word	0x000011b0


	//   ....[8]....
        /*0218*/ 	.word	0x00001280


	//   ....[9]....
        /*021c*/ 	.word	0x000012a0


	//   ....[10]....
        /*0220*/ 	.word	0x000012f0


	//   ....[11]....
        /*0224*/ 	.word	0x000013a0


	//   ....[12]....
        /*0228*/ 	.word	0x00001410


	//   ....[13]....
        /*022c*/ 	.word	0x000014d0


	//   ....[14]....
        /*0230*/ 	.word	0x00001530


	//   ....[15]....
        /*0234*/ 	.word	0x00001660


	//   ....[16]....
        /*0238*/ 	.word	0x00001670


	//   ....[17]....
        /*023c*/ 	.word	0x000016b0


	//   ....[18]....
        /*0240*/ 	.word	0x00001700


	//   ....[19]....
        /*0244*/ 	.word	0x000017a0


	//   ....[20]....
        /*0248*/ 	.word	0x00001860


	//   ....[21]....
        /*024c*/ 	.word	0x00001880


	//   ....[22]....
        /*0250*/ 	.word	0x00001970


	//   ....[23]....
        /*0254*/ 	.word	0x000019d0


	//   ....[24]....
        /*0258*/ 	.word	0x00002980


	//   ....[25]....
        /*025c*/ 	.word	0x000029d0


	//   ....[26]....
        /*0260*/ 	.word	0x00002a50


	//   ....[27]....
        /*0264*/ 	.word	0x00002b20


	//   ....[28]....
        /*0268*/ 	.word	0x00002bc0


	//   ....[29]....
        /*026c*/ 	.word	0x00002bf0


	//   ....[30]....
        /*0270*/ 	.word	0x00002c40


	//   ....[31]....
        /*0274*/ 	.word	0x00002cc0


	//   ....[32]....
        /*0278*/ 	.word	0x00002ce0


	//   ....[33]....
        /*027c*/ 	.word	0x00002d60


	//   ....[34]....
        /*0280*/ 	.word	0x00002d70


	//   ....[35]....
        /*0284*/ 	.word	0x00002dc0


	//   ....[36]....
        /*0288*/ 	.word	0x00002e00


	//   ....[37]....
        /*028c*/ 	.word	0x00002f20


	//   ....[38]....
        /*0290*/ 	.word	0x00002fa0


	//   ....[39]....
        /*0294*/ 	.word	0x00003020


	//----- nvinfo : EIATTR_EXIT_INSTR_OFFSETS
	.align		4
.L_54:
        /*0298*/ 	.byte	0x04, 0x1c
        /*029a*/ 	.short	(.L_56 - .L_55)


	//   ....[0]....
.L_55:
        /*029c*/ 	.word	0x00004310


	//   ....[1]....
        /*02a0*/ 	.word	0x00004330


	//----- nvinfo : EIATTR_REQNTID
	.align		4
.L_56:
        /*02a4*/ 	.byte	0x04, 0x10
        /*02a6*/ 	.short	(.L_58 - .L_57)
.L_57:
        /*02a8*/ 	.word	0x00000100
        /*02ac*/ 	.word	0x00000001
        /*02b0*/ 	.word	0x00000001
.L_58:


//--------------------- .nv.callgraph             --------------------------
	.section	.nv.callgraph,"",@"SHT_CUDA_CALLGRAPH"
	.align	4
	.sectionentsize	8
	.align		4
        /*0000*/ 	.word	0x00000000
	.align		4
        /*0004*/ 	.word	0xffffffff
	.align		4
        /*0008*/ 	.word	0x00000000
	.align		4
        /*000c*/ 	.word	0xfffffffe
	.align		4
        /*0010*/ 	.word	0x00000000
	.align		4
        /*0014*/ 	.word	0xfffffffd
	.align		4
        /*0018*/ 	.word	0x00000000
	.align		4
        /*001c*/ 	.word	0xfffffffc


//--------------------- .nv.rel.action            --------------------------
	.section	.nv.rel.action,"",@"SHT_CUDA_RELOCINFO"
	.align	8
	.sectionentsize	8
        /*0000*/ 	.byte	0x73, 0x00, 0x00, 0x00, 0x00, 0x00, 0x00, 0x00, 0x00, 0x00, 0x00, 0x11, 0x25, 0x00, 0x05, 0x36


//--------------------- .nv.constant4             --------------------------
	.section	.nv.constant4,"a",@progbits
	.align	8
	.align		8
.nv.constant4:
        /*0000*/ 	.dword	_$_str


//--------------------- .nv.constant0.triton_red_fused__to_copy_add_amax_amin_clamp_mul_native_layer_norm_reciprocal_1 --------------------------
	.section	.nv.constant0.triton_red_fused__to_copy_add_amax_amin_clamp_mul_native_layer_norm_reciprocal_1,"a",@progbits
	.sectionflags	@""
	.align	4
.nv.constant0.triton_red_fused__to_copy_add_amax_amin_clamp_mul_native_layer_norm_reciprocal_1:
	.zero		496


//--------------------- .text.triton_red_fused__to_copy_add_amax_amin_clamp_mul_native_layer_norm_reciprocal_1 --------------------------
	.section	.text.triton_red_fused__to_copy_add_amax_amin_clamp_mul_native_layer_norm_reciprocal_1,"ax",@progbits
	.sectionflags	@"SHF_BARRIERS=1"
	.sectioninfo	@"SHI_REGISTERS=55"
	.align	128
        .global         triton_red_fused__to_copy_add_amax_amin_clamp_mul_native_layer_norm_reciprocal_1
        .type           triton_red_fused__to_copy_add_amax_amin_clamp_mul_native_layer_norm_reciprocal_1,@function
        .size           triton_red_fused__to_copy_add_amax_amin_clamp_mul_native_layer_norm_reciprocal_1,(.L_x_2 - triton_red_fused__to_copy_add_amax_amin_clamp_mul_native_layer_norm_reciprocal_1)
        .other          triton_red_fused__to_copy_add_amax_amin_clamp_mul_native_layer_norm_reciprocal_1,@"STO_CUDA_ENTRY STV_DEFAULT"
triton_red_fused__to_copy_add_amax_amin_clamp_mul_native_layer_norm_reciprocal_1:
.text.triton_red_fused__to_copy_add_amax_amin_clamp_mul_native_layer_norm_reciprocal_1:
[----:B------:R-:W-:Y:S02]  /*0000*/  IMAD.MOV.U32 R1, RZ, RZ, c[0x0][0x28] ;  /* 0x00000a00ff017624 */ /* 0x000fe400078e00ff */
[----:B------:R-:W0:Y:S01]  /*0010*/  S2R R15, SR_TID.X ;  /* 0x00000000000f7919 */ /* 0x000e220000002100 */
[----:B------:R-:W1:Y:S01]  /*0020*/  S2UR UR15, SR_CTAID.X ;  /* 0x00000000000f79c3 */ /* 0x000e620000002500 */
[----:B------:R-:W-:Y:S01]  /*0030*/  IMAD.MOV.U32 R16, RZ, RZ, 0x2 ;  /* 0x00000002ff107424 */ /* 0x000fe200078e00ff */
[----:B------:R-:W-:Y:S01]  /*0040*/  CS2R R8, SRZ ;  /* 0x0000000000087805 */ /* 0x000fe2000001ff00 */
[----:B------:R-:W-:Y:S01]  /*0050*/  CS2R R10, SRZ ;  /* 0x00000000000a7805 */ /* 0x000fe2000001ff00 */
[----:B------:R-:W-:Y:S01]  /*0060*/  ULDC.64 UR16, c[0x0][0x118] ;  /* 0x0000460000107ab9 */ /* 0x000fe20000000a00 */
[----:B0-----:R-:W-:Y:S01]  /*0070*/  IMAD.SHL.U32 R28, R15, 0x8, RZ ;  /* 0x000000080f1c7824 */ /* 0x001fe200078e00ff */
[----:B-1----:R-:W-:Y:S01]  /*0080*/  UISETP.GE.AND UP1, UPT, UR15, 0x1010, UPT ;  /* 0x000010100f00788c */ /* 0x002fe2000bf26270 */
[----:B------:R-:W-:Y:S02]  /*0090*/  IMAD.U32 R3, RZ, RZ, UR15 ;  /* 0x0000000fff037e24 */ /* 0x000fe4000f8e00ff */
[----:B------:R-:W-:Y:S01]  /*00a0*/  IMAD.U32 R0, RZ, RZ, UR15 ;  /* 0x0000000fff007e24 */ /* 0x000fe2000f8e00ff */
[----:B------:R-:W-:-:S02]  /*00b0*/  LOP3.LUT R28, R28, 0x7f8, RZ, 0xc0, !PT ;  /* 0x000007f81c1c7812 */ /* 0x000fc400078ec0ff */
[----:B------:R-:W-:Y:S02]  /*00c0*/  PLOP3.LUT P2, PT, PT, PT, UP1, 0x80, 0x0 ;  /* 0x000000000000781c */ /* 0x000fe40003f4f018 */
[----:B------:R-:W-:Y:S01]  /*00d0*/  LOP3.LUT R49, R28, 0x800, RZ, 0xfc, !PT ;  /* 0x000008001c317812 */ /* 0x000fe200078efcff */
[----:B------:R-:W-:Y:S01]  /*00e0*/  IMAD R2, R3, 0xc00, R28 ;  /* 0x00000c0003027824 */ /* 0x000fe200078e021c */
[----:B------:R-:W-:Y:S02]  /*00f0*/  PLOP3.LUT P1, PT, PT, PT, UP1, 0x40, 0x0 ;  /* 0x000000000000781c */ /* 0x000fe40003f2e818 */
[----:B------:R-:W-:Y:S01]  /*0100*/  ISETP.LT.U32.AND P0, PT, R49, 0xc00, PT ;  /* 0x00000c003100780c */ /* 0x000fe20003f01070 */
[----:B------:R-:W-:-:S03]  /*0110*/  IMAD.WIDE R2, R2, R16, c[0x0][0x160] ;  /* 0x0000580002027625 */ /* 0x000fc600078e0210 */
[----:B------:R-:W-:Y:S01]  /*0120*/  ISETP.LT.U32.AND.EX P0, PT, RZ, RZ, P1, P0 ;  /* 0x000000ffff00720c */ /* 0x000fe20000f01100 */
[----:B------:R-:W-:Y:S02]  /*0130*/  IMAD R49, R0, 0xc00, R49 ;  /* 0x00000c0000317824 */ /* 0x000fe400078e0231 */
[----:B------:R0:W2:Y:S01]  /*0140*/  @!P2 LDG.E.EL.128 R8, [R2.64] ;  /* 0x000000100208a981 */ /* 0x0000a2000c2e1d00 */
[----:B------:R-:W-:Y:S01]  /*0150*/  CS2R R4, SRZ ;  /* 0x0000000000047805 */ /* 0x000fe2000001ff00 */
[----:B------:R-:W-:Y:S01]  /*0160*/  CS2R R6, SRZ ;  /* 0x0000000000067805 */ /* 0x000fe2000001ff00 */
[----:B------:R-:W-:-:S07]  /*0170*/  IMAD.WIDE R16, R49, R16, c[0x0][0x160] ;  /* 0x0000580031107625 */ /* 0x000fce00078e0210 */
[----:B------:R1:W3:Y:S01]  /*0180*/  @P0 LDG.E.EL.128 R4, [R16.64] ;  /* 0x0000001010040981 */ /* 0x0002e2000c2e1d00 */
[----:B------:R-:W-:Y:S01]  /*0190*/  ISETP.LT.AND P1, PT, R0, 0x1010, PT ;  /* 0x000010100000780c */ /* 0x000fe20003f21270 */
[----:B------:R-:W-:Y:S01]  /*01a0*/  IMAD.MOV.U32 R48, RZ, RZ, -0x800000 ;  /* 0xff800000ff307424 */ /* 0x000fe200078e00ff */
[----:B------:R-:W-:Y:S01]  /*01b0*/  SHF.R.S32.HI R49, RZ, 0x1f, R49 ;  /* 0x0000001fff317819 */ /* 0x000fe20000011431 */
[----:B------:R-:W-:Y:S01]  /*01c0*/  UPLOP3.LUT UP0, UPT, UPT, UPT, UPT, 0x80, 0x0 ;  /* 0x000000000000789c */ /* 0x000fe20003f0f070 */
[----:B0-----:R-:W-:Y:S01]  /*01d0*/  SEL R3, RZ, 0x3f800000, !P1 ;  /* 0x3f800000ff037807 */ /* 0x001fe20004800000 */
[----:B------:R-:W-:-:S04]  /*01e0*/  UMOV UR4, URZ ;  /* 0x0000003f00047c82 */ /* 0x000fc80008000000 */
[----:B------:R-:W-:-:S05]  /*01f0*/  FADD R0, R3, 1 ;  /* 0x3f80000003007421 */ /* 0x000fca0000000000 */
[----:B------:R-:W-:-:S05]  /*0200*/  FSEL R30, R0, R3, P0 ;  /* 0x00000003001e7208 */ /* 0x000fca0000000000 */
[----:B------:R-:W-:-:S04]  /*0210*/  FADD R25, R30, R30 ;  /* 0x0000001e1e197221 */ /* 0x000fc80000000000 */
[C---:B------:R-:W-:Y:S01]  /*0220*/  FADD R29, R30.reuse, R25 ;  /* 0x000000191e1d7221 */ /* 0x040fe20000000000 */
[C---:B------:R-:W-:Y:S01]  /*0230*/  FMUL R2, R25.reuse, 16777216 ;  /* 0x4b80000019027820 */ /* 0x040fe20000400000 */
[----:B------:R-:W-:Y:S02]  /*0240*/  FSETP.GEU.AND P6, PT, R25, 1.175494350822287508e-38, PT ;  /* 0x008000001900780b */ /* 0x000fe40003fce000 */
[C---:B-1----:R-:W-:Y:S01]  /*0250*/  FADD R16, R30.reuse, R29 ;  /* 0x0000001d1e107221 */ /* 0x042fe20000000000 */
[C---:B------:R-:W-:Y:S01]  /*0260*/  FMUL R18, R29.reuse, 16777216 ;  /* 0x4b8000001d127820 */ /* 0x040fe20000400000 */
[----:B------:R-:W-:Y:S02]  /*0270*/  FSETP.GEU.AND P5, PT, R29, 1.175494350822287508e-38, PT ;  /* 0x008000001d00780b */ /* 0x000fe40003fae000 */
[----:B------:R-:W-:Y:S01]  /*0280*/  FADD R17, R30, R16 ;  /* 0x000000101e117221 */ /* 0x000fe20000000000 */
[----:B------:R-:W-:Y:S01]  /*0290*/  FMUL R19, R16, 16777216 ;  /* 0x4b80000010137820 */ /* 0x000fe20000400000 */
[----:B------:R-:W-:-:S02]  /*02a0*/  FSEL R3, R18, R29, !P5 ;  /* 0x0000001d12037208 */ /* 0x000fc40006800000 */
[----:B------:R-:W-:Y:S01]  /*02b0*/  FSETP.GEU.AND P4, PT, R16, 1.175494350822287508e-38, PT ;  /* 0x008000001000780b */ /* 0x000fe20003f8e000 */
[----:B------:R-:W-:Y:S01]  /*02c0*/  FADD R18, R30, R17 ;  /* 0x000000111e127221 */ /* 0x000fe20000000000 */
[----:B------:R0:W-:Y:S01]  /*02d0*/  MUFU.RCP R27, R3 ;  /* 0x00000003001b7308 */ /* 0x0001e20000001000 */
[----:B------:R-:W-:Y:S01]  /*02e0*/  FSEL R2, R2, R25, !P6 ;  /* 0x0000001902027208 */ /* 0x000fe20007000000 */
[----:B------:R-:W-:Y:S01]  /*02f0*/  FMUL R22, R17, 16777216 ;  /* 0x4b80000011167820 */ /* 0x000fe20000400000 */
[----:B------:R-:W-:Y:S01]  /*0300*/  FSEL R20, R19, R16, !P4 ;  /* 0x0000001013147208 */ /* 0x000fe20006000000 */
[----:B------:R-:W-:Y:S01]  /*0310*/  FADD R19, R30, R18 ;  /* 0x000000121e137221 */ /* 0x000fe20000000000 */
[C---:B------:R-:W-:Y:S01]  /*0320*/  FMUL R21, R18.reuse, 16777216 ;  /* 0x4b80000012157820 */ /* 0x040fe20000400000 */
[----:B------:R-:W-:Y:S02]  /*0330*/  FSETP.GEU.AND P2, PT, R18, 1.175494350822287508e-38, PT ;  /* 0x008000001200780b */ /* 0x000fe40003f4e000 */
[----:B------:R1:W-:Y:S01]  /*0340*/  MUFU.RCP R26, R20 ;  /* 0x00000014001a7308 */ /* 0x0003e20000001000 */
[----:B0-----:R-:W-:Y:S01]  /*0350*/  FMUL R3, R30, 16777216 ;  /* 0x4b8000001e037820 */ /* 0x001fe20000400000 */
[----:B------:R-:W-:Y:S01]  /*0360*/  FMUL R32, R19, 16777216 ;  /* 0x4b80000013207820 */ /* 0x000fe20000400000 */
[----:B------:R-:W-:-:S02]  /*0370*/  FSETP.GEU.AND P3, PT, R17, 1.175494350822287508e-38, PT ;  /* 0x008000001100780b */ /* 0x000fc40003f6e000 */
[----:B------:R-:W-:Y:S02]  /*0380*/  FSETP.GEU.AND P1, PT, R19, 1.175494350822287508e-38, PT ;  /* 0x008000001300780b */ /* 0x000fe40003f2e000 */
[----:B------:R-:W-:Y:S01]  /*0390*/  FSEL R31, R3, R30, !P6 ;  /* 0x0000001e031f7208 */ /* 0x000fe20007000000 */
[----:B------:R-:W0:Y:S01]  /*03a0*/  MUFU.RCP R2, R2 ;  /* 0x0000000200027308 */ /* 0x000e220000001000 */
[----:B-1----:R-:W-:Y:S01]  /*03b0*/  FADD R20, R30, R19 ;  /* 0x000000131e147221 */ /* 0x002fe20000000000 */
[----:B------:R-:W-:Y:S02]  /*03c0*/  FSEL R21, R21, R18, !P2 ;  /* 0x0000001215157208 */ /* 0x000fe40005000000 */
[----:B------:R-:W-:Y:S01]  /*03d0*/  FSEL R22, R22, R17, !P3 ;  /* 0x0000001116167208 */ /* 0x000fe20005800000 */
[C---:B------:R-:W-:Y:S01]  /*03e0*/  FMUL R33, R20.reuse, 16777216 ;  /* 0x4b80000014217820 */ /* 0x040fe20000400000 */
[----:B------:R-:W-:Y:S02]  /*03f0*/  FSETP.GEU.AND P6, PT, R20, 1.175494350822287508e-38, PT ;  /* 0x008000001400780b */ /* 0x000fe40003fce000 */
[----:B------:R-:W-:Y:S01]  /*0400*/  FSEL R32, R32, R19, !P1 ;  /* 0x0000001320207208 */ /* 0x000fe20004800000 */
[----:B------:R1:W4:Y:S01]  /*0410*/  MUFU.RCP R24, R21 ;  /* 0x0000001500187308 */ /* 0x0003220000001000 */
[----:B------:R-:W-:-:S02]  /*0420*/  FSEL R34, R33, R20, !P6 ;  /* 0x0000001421227208 */ /* 0x000fc40007000000 */
[CC--:B------:R-:W-:Y:S02]  /*0430*/  FSEL R33, R3.reuse, R30.reuse, !P2 ;  /* 0x0000001e03217208 */ /* 0x0c0fe40005000000 */
[CC--:B------:R-:W-:Y:S01]  /*0440*/  FSEL R35, R3.reuse, R30.reuse, !P1 ;  /* 0x0000001e03237208 */ /* 0x0c0fe20004800000 */
[----:B0-----:R-:W-:Y:S02]  /*0450*/  FMUL R31, R2, R31 ;  /* 0x0000001f021f7220 */ /* 0x001fe40000400000 */
[----:B------:R0:W5:Y:S01]  /*0460*/  MUFU.RCP R23, R22 ;  /* 0x0000001600177308 */ /* 0x0001620000001000 */
[CC--:B-1----:R-:W-:Y:S02]  /*0470*/  FSEL R21, R3.reuse, R30.reuse, !P4 ;  /* 0x0000001e03157208 */ /* 0x0c2fe40006000000 */
[CC--:B------:R-:W-:Y:S02]  /*0480*/  FSEL R2, R3.reuse, R30.reuse, !P3 ;  /* 0x0000001e03027208 */ /* 0x0c0fe40005800000 */
[----:B------:R-:W-:Y:S01]  /*0490*/  PLOP3.LUT P1, PT, PT, PT, UP1, 0x40, 0x0 ;  /* 0x000000000000781c */ /* 0x000fe20003f2e818 */
[----:B------:R-:W-:Y:S01]  /*04a0*/  FMUL R26, R26, R21 ;  /* 0x000000151a1a7220 */ /* 0x000fe20000400000 */
[----:B------:R-:W-:Y:S01]  /*04b0*/  PLOP3.LUT P3, PT, PT, PT, UP1, 0x40, 0x0 ;  /* 0x000000000000781c */ /* 0x000fe20003f6e818 */
[----:B------:R-:W1:Y:S01]  /*04c0*/  MUFU.RCP R34, R34 ;  /* 0x0000002200227308 */ /* 0x000e620000001000 */
[----:B0-----:R-:W-:-:S02]  /*04d0*/  FSEL R22, R3, R30, !P5 ;  /* 0x0000001e03167208 */ /* 0x001fc40006800000 */
[----:B------:R-:W-:Y:S02]  /*04e0*/  FSEL R3, R3, R30, !P6 ;  /* 0x0000001e03037208 */ /* 0x000fe40007000000 */
[----:B------:R-:W-:Y:S01]  /*04f0*/  PLOP3.LUT P2, PT, PT, PT, UP1, 0x40, 0x0 ;  /* 0x000000000000781c */ /* 0x000fe20003f4e818 */
[----:B------:R-:W-:Y:S01]  /*0500*/  FMUL R27, R27, R22 ;  /* 0x000000161b1b7220 */ /* 0x000fe20000400000 */
[----:B----4-:R-:W-:Y:S01]  /*0510*/  FMUL R22, R24, R33 ;  /* 0x0000002118167220 */ /* 0x010fe20000400000 */
[----:B------:R-:W0:Y:S01]  /*0520*/  MUFU.RCP R32, R32 ;  /* 0x0000002000207308 */ /* 0x000e220000001000 */
[----:B-----5:R-:W-:Y:S01]  /*0530*/  FMUL R21, R23, R2 ;  /* 0x0000000217157220 */ /* 0x020fe20000400000 */
[----:B------:R-:W-:Y:S01]  /*0540*/  PLOP3.LUT P4, PT, PT, PT, UP1, 0x40, 0x0 ;  /* 0x000000000000781c */ /* 0x000fe20003f8e818 */
[----:B-1----:R-:W-:Y:S01]  /*0550*/  FMUL R24, R34, R3 ;  /* 0x0000000322187220 */ /* 0x002fe20000400000 */
[----:B0-----:R-:W-:Y:S01]  /*0560*/  FMUL R23, R32, R35 ;  /* 0x0000002320177220 */ /* 0x001fe20000400000 */
[C---:B--2---:R-:W-:Y:S01]  /*0570*/  PRMT R34, R9.reuse, 0x7632, R34 ;  /* 0x0000763209227816 */ /* 0x044fe20000000022 */
[----:B------:R-:W-:Y:S01]  /*0580*/  IMAD.U32 R2, R9, 0x10000, RZ ;  /* 0x0001000009027824 */ /* 0x000fe200078e00ff */
[C---:B------:R-:W-:Y:S01]  /*0590*/  PRMT R35, R8.reuse, 0x7632, R35 ;  /* 0x0000763208237816 */ /* 0x040fe20000000023 */
[----:B------:R-:W0:Y:S01]  /*05a0*/  MUFU.RCP R9, R0 ;  /* 0x0000000000097308 */ /* 0x000e220000001000 */
[----:B------:R-:W-:Y:S01]  /*05b0*/  IMAD.U32 R8, R8, 0x10000, RZ ;  /* 0x0001000008087824 */ /* 0x000fe200078e00ff */
[C---:B------:R-:W-:Y:S01]  /*05c0*/  PRMT R33, R10.reuse, 0x7632, R33 ;  /* 0x000076320a217816 */ /* 0x040fe20000000021 */
[----:B------:R-:W-:Y:S01]  /*05d0*/  IMAD.U32 R10, R10, 0x10000, RZ ;  /* 0x000100000a0a7824 */ /* 0x000fe200078e00ff */
[C---:B------:R-:W-:Y:S01]  /*05e0*/  PRMT R32, R11.reuse, 0x7632, R32 ;  /* 0x000076320b207816 */ /* 0x040fe20000000020 */
[----:B------:R-:W-:Y:S01]  /*05f0*/  IMAD.U32 R11, R11, 0x10000, RZ ;  /* 0x000100000b0b7824 */ /* 0x000fe200078e00ff */
[----:B------:R-:W-:Y:S01]  /*0600*/  FSEL R45, R8, RZ, P1 ;  /* 0x000000ff082d7208 */ /* 0x000fe20000800000 */
[C---:B---3--:R-:W-:Y:S01]  /*0610*/  IMAD.U32 R38, R5.reuse, 0x10000, RZ ;  /* 0x0001000005267824 */ /* 0x048fe200078e00ff */
[----:B------:R-:W-:Y:S01]  /*0620*/  PRMT R37, R5, 0x7632, R37 ;  /* 0x0000763205257816 */ /* 0x000fe20000000025 */
[----:B------:R-:W-:Y:S01]  /*0630*/  IMAD.U32 R39, R4, 0x10000, RZ ;  /* 0x0001000004277824 */ /* 0x000fe200078e00ff */
[C---:B------:R-:W-:Y:S01]  /*0640*/  PRMT R5, R6.reuse, 0x7632, R5 ;  /* 0x0000763206057816 */ /* 0x040fe20000000005 */
[----:B------:R-:W-:Y:S01]  /*0650*/  IMAD.U32 R6, R6, 0x10000, RZ ;  /* 0x0001000006067824 */ /* 0x000fe200078e00ff */
[----:B------:R-:W-:Y:S01]  /*0660*/  FSEL R47, R10, RZ, P3 ;  /* 0x000000ff0a2f7208 */ /* 0x000fe20001800000 */
[----:B------:R-:W-:Y:S01]  /*0670*/  IMAD.U32 R41, R7, 0x10000, RZ ;  /* 0x0001000007297824 */ /* 0x000fe200078e00ff */
[----:B------:R-:W-:Y:S01]  /*0680*/  PRMT R40, R4, 0x7632, R40 ;  /* 0x0000763204287816 */ /* 0x000fe20000000028 */
[----:B------:R-:W-:Y:S01]  /*0690*/  FADD R4, -R45, R39 ;  /* 0x000000272d047221 */ /* 0x000fe20000000100 */
[----:B------:R-:W-:Y:S01]  /*06a0*/  FSEL R42, R2, RZ, P2 ;  /* 0x000000ff022a7208 */ /* 0x000fe20001000000 */
[----:B------:R-:W-:Y:S01]  /*06b0*/  FADD R2, -R47, R6 ;  /* 0x000000062f027221 */ /* 0x000fe20000000100 */
[----:B------:R-:W-:Y:S01]  /*06c0*/  FSEL R51, R11, RZ, P4 ;  /* 0x000000ff0b337208 */ /* 0x000fe20002000000 */
[-C--:B0-----:R-:W-:Y:S01]  /*06d0*/  FFMA R8, R4, R9.reuse, R45 ;  /* 0x0000000904087223 */ /* 0x081fe2000000002d */
[----:B------:R-:W-:Y:S01]  /*06e0*/  PRMT R36, R7, 0x7632, R36 ;  /* 0x0000763207247816 */ /* 0x000fe20000000024 */
[----:B------:R-:W-:Y:S01]  /*06f0*/  FADD R3, -R42, R38 ;  /* 0x000000262a037221 */ /* 0x000fe20000000100 */
[-C--:B------:R-:W-:Y:S01]  /*0700*/  FFMA R11, R2, R9.reuse, R47 ;  /* 0x00000009020b7223 */ /* 0x080fe2000000002f */
[----:B------:R-:W-:Y:S01]  /*0710*/  FADD R43, R39, -R8 ;  /* 0x80000008272b7221 */ /* 0x000fe20000000000 */
[----:B------:R-:W-:Y:S01]  /*0720*/  FADD R0, -R51, R41 ;  /* 0x0000002933007221 */ /* 0x000fe20000000100 */
[-C--:B------:R-:W-:Y:S01]  /*0730*/  FFMA R7, R3, R9.reuse, R42 ;  /* 0x0000000903077223 */ /* 0x080fe2000000002a */
[----:B------:R-:W-:Y:S01]  /*0740*/  FADD R39, R6, -R11 ;  /* 0x8000000b06277221 */ /* 0x000fe20000000000 */
[----:B------:R-:W-:Y:S01]  /*0750*/  IMAD.U32 R6, R35, 0x10000, RZ ;  /* 0x0001000023067824 */ /* 0x000fe200078e00ff */
[----:B------:R-:W-:Y:S01]  /*0760*/  PLOP3.LUT P1, PT, PT, PT, UP1, 0x40, 0x0 ;  /* 0x000000000000781c */ /* 0x000fe20003f2e818 */
[----:B------:R-:W-:Y:S01]  /*0770*/  FADD R38, R38, -R7 ;  /* 0x8000000726267221 */ /* 0x000fe20000000000 */
[----:B------:R-:W-:Y:S01]  /*0780*/  FSEL R10, R7, R42, P0 ;  /* 0x0000002a070a7208 */ /* 0x000fe20000000000 */
[----:B------:R-:W-:Y:S01]  /*0790*/  FFMA R42, R0, R9, R51 ;  /* 0x00000009002a7223 */ /* 0x000fe20000000033 */
[----:B------:R-:W-:Y:S01]  /*07a0*/  FSEL R7, R11, R47, P0 ;  /* 0x0000002f0b077208 */ /* 0x000fe20000000000 */
[----:B------:R-:W-:Y:S01]  /*07b0*/  IMAD.U32 R33, R33, 0x10000, RZ ;  /* 0x0001000021217824 */ /* 0x000fe200078e00ff */
[----:B------:R-:W-:Y:S01]  /*07c0*/  FSEL R47, R6, RZ, P1 ;  /* 0x000000ff062f7208 */ /* 0x000fe20000800000 */
[----:B------:R-:W-:Y:S01]  /*07d0*/  IMAD.U32 R34, R34, 0x10000, RZ ;  /* 0x0001000022227824 */ /* 0x000fe200078e00ff */
[----:B------:R-:W-:Y:S01]  /*07e0*/  PLOP3.LUT P1, PT, PT, PT, UP1, 0x40, 0x0 ;  /* 0x000000000000781c */ /* 0x000fe20003f2e818 */
[----:B------:R-:W-:Y:S01]  /*07f0*/  IMAD.U32 R40, R40, 0x10000, RZ ;  /* 0x0001000028287824 */ /* 0x000fe200078e00ff */
[----:B------:R-:W-:Y:S01]  /*0800*/  FSEL R11, R42, R51, P0 ;  /* 0x000000332a0b7208 */ /* 0x000fe20000000000 */
[----:B------:R-:W-:Y:S01]  /*0810*/  FADD R41, R41, -R42 ;  /* 0x8000002a29297221 */ /* 0x000fe20000000000 */
[----:B------:R-:W-:Y:S01]  /*0820*/  PLOP3.LUT P2, PT, PT, PT, UP1, 0x40, 0x0 ;  /* 0x000000000000781c */ /* 0x000fe20003f4e818 */
[----:B------:R-:W-:Y:S01]  /*0830*/  FADD R6, -R47, R40 ;  /* 0x000000282f067221 */ /* 0x000fe20000000100 */
[----:B------:R-:W-:Y:S01]  /*0840*/  FSEL R51, R33, RZ, P1 ;  /* 0x000000ff21337208 */ /* 0x000fe20000800000 */
[----:B------:R-:W-:Y:S01]  /*0850*/  IMAD.U32 R33, R5, 0x10000, RZ ;  /* 0x0001000005217824 */ /* 0x000fe200078e00ff */
[----:B------:R-:W-:Y:S01]  /*0860*/  FSEL R42, R34, RZ, P2 ;  /* 0x000000ff222a7208 */ /* 0x000fe20001000000 */
[----:B------:R-:W-:Y:S01]  /*0870*/  FFMA R35, R4, R43, RZ ;  /* 0x0000002b04237223 */ /* 0x000fe200000000ff */
[----:B------:R-:W-:Y:S01]  /*0880*/  IMAD.U32 R37, R37, 0x10000, RZ ;  /* 0x0001000025257824 */ /* 0x000fe200078e00ff */
[----:B------:R-:W-:Y:S01]  /*0890*/  FADD R4, -R51, R33 ;  /* 0x0000002133047221 */ /* 0x000fe20000000100 */
[----:B------:R-:W-:Y:S01]  /*08a0*/  IMAD.U32 R32, R32, 0x10000, RZ ;  /* 0x0001000020207824 */ /* 0x000fe200078e00ff */
[----:B------:R-:W-:Y:S01]  /*08b0*/  PLOP3.LUT P3, PT, PT, PT, UP1, 0x40, 0x0 ;  /* 0x000000000000781c */ /* 0x000fe20003f6e818 */
[-C--:B------:R-:W-:Y:S01]  /*08c0*/  FFMA R43, R6, R9.reuse, R47 ;  /* 0x00000009062b7223 */ /* 0x080fe2000000002f */
[----:B------:R-:W-:Y:S01]  /*08d0*/  FADD R5, -R42, R37 ;  /* 0x000000252a057221 */ /* 0x000fe20000000100 */
[----:B------:R-:W-:Y:S01]  /*08e0*/  FFMA R34, R4, R9, R51 ;  /* 0x0000000904227223 */ /* 0x000fe20000000033 */
[----:B------:R-:W-:Y:S01]  /*08f0*/  FSEL R8, R8, R45, P0 ;  /* 0x0000002d08087208 */ /* 0x000fe20000000000 */
[----:B------:R-:W-:Y:S01]  /*0900*/  FADD R45, R40, -R43 ;  /* 0x8000002b282d7221 */ /* 0x000fe20000000000 */
[----:B------:R-:W-:Y:S01]  /*0910*/  FSEL R44, R32, RZ, P3 ;  /* 0x000000ff202c7208 */ /* 0x000fe20001800000 */
[----:B------:R-:W-:Y:S01]  /*0920*/  FFMA R32, R5, R9, R42 ;  /* 0x0000000905207223 */ /* 0x000fe2000000002a */
[----:B------:R-:W-:Y:S01]  /*0930*/  FSEL R43, R43, R47, P0 ;  /* 0x0000002f2b2b7208 */ /* 0x000fe20000000000 */
[----:B------:R-:W-:Y:S01]  /*0940*/  FFMA R39, R2, R39, RZ ;  /* 0x0000002702277223 */ /* 0x000fe200000000ff */
[----:B------:R-:W-:Y:S01]  /*0950*/  FADD R33, R33, -R34 ;  /* 0x8000002221217221 */ /* 0x000fe20000000000 */
[----:B------:R-:W-:Y:S01]  /*0960*/  FSEL R2, R34, R51, P0 ;  /* 0x0000003322027208 */ /* 0x000fe20000000000 */
[----:B------:R-:W-:Y:S01]  /*0970*/  FFMA R34, R6, R45, RZ ;  /* 0x0000002d06227223 */ /* 0x000fe200000000ff */
[----:B------:R-:W-:Y:S01]  /*0980*/  FSETP.NEU.AND P1, PT, R25, RZ, PT ;  /* 0x000000ff1900720b */ /* 0x000fe20003f2d000 */
[----:B------:R-:W-:Y:S01]  /*0990*/  FADD R40, R37, -R32 ;  /* 0x8000002025287221 */ /* 0x000fe20000000000 */
[----:B------:R-:W-:Y:S01]  /*09a0*/  FADD R43, -R8, R43 ;  /* 0x0000002b082b7221 */ /* 0x000fe20000000100 */
[----:B------:R-:W-:Y:S01]  /*09b0*/  FADD R34, R35, R34 ;  /* 0x0000002223227221 */ /* 0x000fe20000000000 */
[----:B------:R-:W-:Y:S01]  /*09c0*/  FSEL R31, R31, RZ, P1 ;  /* 0x000000ff1f1f7208 */ /* 0x000fe20000800000 */
[----:B------:R-:W-:Y:S01]  /*09d0*/  FFMA R40, R5, R40, RZ ;  /* 0x0000002805287223 */ /* 0x000fe200000000ff */
[----:B------:R-:W-:Y:S01]  /*09e0*/  FMUL R5, R43, R43 ;  /* 0x0000002b2b057220 */ /* 0x000fe20000400000 */
[----:B------:R-:W-:Y:S01]  /*09f0*/  FSETP.NEU.AND P1, PT, R29, RZ, PT ;  /* 0x000000ff1d00720b */ /* 0x000fe20003f2d000 */
[----:B------:R-:W-:Y:S01]  /*0a00*/  FFMA R38, R3, R38, RZ ;  /* 0x0000002603267223 */ /* 0x000fe200000000ff */
[----:B------:R-:W-:Y:S01]  /*0a10*/  FFMA R43, R43, R31, R8 ;  /* 0x0000001f2b2b7223 */ /* 0x000fe20000000008 */
[----:B------:R-:W-:Y:S01]  /*0a20*/  FSEL R34, R34, RZ, P0 ;  /* 0x000000ff22227208 */ /* 0x000fe20000000000 */
[----:B------:R-:W-:Y:S01]  /*0a30*/  FMUL R5, R30, R5 ;  /* 0x000000051e057220 */ /* 0x000fe20000400000 */
[----:B------:R-:W-:Y:S01]  /*0a40*/  FSEL R27, R27, RZ, P1 ;  /* 0x000000ff1b1b7208 */ /* 0x000fe20000800000 */
[--C-:B------:R-:W-:Y:S01]  /*0a50*/  FADD R10, R10, -R43.reuse ;  /* 0x8000002b0a0a7221 */ /* 0x100fe20000000000 */
[----:B------:R-:W-:Y:S01]  /*0a60*/  FSEL R38, R38, RZ, P0 ;  /* 0x000000ff26267208 */ /* 0x000fe20000000000 */
[----:B------:R-:W-:Y:S01]  /*0a70*/  FFMA R5, R31, R5, R34 ;  /* 0x000000051f057223 */ /* 0x000fe20000000022 */
[----:B------:R-:W-:Y:S01]  /*0a80*/  FSEL R32, R32, R42, P0 ;  /* 0x0000002a20207208 */ /* 0x000fe20000000000 */
[----:B------:R-:W-:Y:S01]  /*0a90*/  FFMA R43, R10, R27, R43 ;  /* 0x0000001b0a2b7223 */ /* 0x000fe2000000002b */
[----:B------:R-:W-:Y:S01]  /*0aa0*/  FSETP.NEU.AND P1, PT, R16, RZ, PT ;  /* 0x000000ff1000720b */ /* 0x000fe20003f2d000 */
[----:B------:R-:W-:Y:S01]  /*0ab0*/  FADD R38, R38, R5 ;  /* 0x0000000526267221 */ /* 0x000fe20000000000 */
[----:B------:R-:W-:Y:S01]  /*0ac0*/  IMAD.U32 R36, R36, 0x10000, RZ ;  /* 0x0001000024247824 */ /* 0x000fe200078e00ff */
[----:B------:R-:W0:Y:S01]  /*0ad0*/  SHFL.BFLY PT, R5, R20, 0x10, 0x1f ;  /* 0x0e001f0014057f89 */ /* 0x000e2200000e0000 */
[----:B------:R-:W-:Y:S01]  /*0ae0*/  FMUL R8, R10, R10 ;  /* 0x0000000a0a087220 */ /* 0x000fe20000400000 */
[----:B------:R-:W-:Y:S01]  /*0af0*/  FSEL R26, R26, RZ, P1 ;  /* 0x000000ff1a1a7208 */ /* 0x000fe20000800000 */
[--C-:B------:R-:W-:Y:S01]  /*0b00*/  FADD R32, R32, -R43.reuse ;  /* 0x8000002b20207221 */ /* 0x100fe20000000000 */
[----:B------:R-:W-:Y:S01]  /*0b10*/  FADD R3, -R44, R36 ;  /* 0x000000242c037221 */ /* 0x000fe20000000100 */
[----:B------:R-:W-:Y:S01]  /*0b20*/  FFMA R33, R4, R33, RZ ;  /* 0x0000002104217223 */ /* 0x000fe200000000ff */
[----:B------:R-:W-:Y:S01]  /*0b30*/  FMUL R8, R25, R8 ;  /* 0x0000000819087220 */ /* 0x000fe20000400000 */
[C---:B------:R-:W-:Y:S01]  /*0b40*/  FMUL R4, R32.reuse, R32 ;  /* 0x0000002020047220 */ /* 0x040fe20000400000 */
[----:B------:R-:W-:Y:S01]  /*0b50*/  FFMA R32, R32, R26, R43 ;  /* 0x0000001a20207223 */ /* 0x000fe2000000002b */
[----:B------:R-:W-:Y:S01]  /*0b60*/  FSETP.NEU.AND P1, PT, R17, RZ, PT ;  /* 0x000000ff1100720b */ /* 0x000fe20003f2d000 */
[----:B------:R-:W-:Y:S01]  /*0b70*/  FFMA R9, R3, R9, R44 ;  /* 0x0000000903097223 */ /* 0x000fe2000000002c */
[----:B------:R-:W-:Y:S01]  /*0b80*/  FSEL R40, R40, RZ, P0 ;  /* 0x000000ff28287208 */ /* 0x000fe20000000000 */
[----:B------:R-:W-:Y:S01]  /*0b90*/  FFMA R27, R27, R8, R38 ;  /* 0x000000081b1b7223 */ /* 0x000fe20000000026 */
[--C-:B------:R-:W-:Y:S01]  /*0ba0*/  FADD R7, R7, -R32.reuse ;  /* 0x8000002007077221 */ /* 0x100fe20000000000 */
[----:B------:R-:W-:Y:S01]  /*0bb0*/  FSEL R21, R21, RZ, P1 ;  /* 0x000000ff15157208 */ /* 0x000fe20000800000 */
[----:B------:R-:W-:Y:S01]  /*0bc0*/  FFMA R41, R0, R41, RZ ;  /* 0x0000002900297223 */ /* 0x000fe200000000ff */
[----:B------:R-:W-:Y:S01]  /*0bd0*/  FADD R6, R36, -R9 ;  /* 0x8000000924067221 */ /* 0x000fe20000000000 */
[----:B------:R-:W-:Y:S01]  /*0be0*/  FSEL R0, R9, R44, P0 ;  /* 0x0000002c09007208 */ /* 0x000fe20000000000 */
[----:B------:R-:W-:Y:S01]  /*0bf0*/  FADD R27, R40, R27 ;  /* 0x0000001b281b7221 */ /* 0x000fe20000000000 */
[----:B------:R-:W-:Y:S01]  /*0c00*/  FMUL R4, R29, R4 ;  /* 0x000000041d047220 */ /* 0x000fe20000400000 */
[C---:B------:R-:W-:Y:S01]  /*0c10*/  FMUL R9, R7.reuse, R7 ;  /* 0x0000000707097220 */ /* 0x040fe20000400000 */
[----:B------:R-:W-:Y:S01]  /*0c20*/  FSETP.NEU.AND P1, PT, R18, RZ, PT ;  /* 0x000000ff1200720b */ /* 0x000fe20003f2d000 */
[----:B------:R-:W-:Y:S01]  /*0c30*/  FFMA R7, R7, R21, R32 ;  /* 0x0000001507077223 */ /* 0x000fe20000000020 */
[----:B------:R-:W-:Y:S01]  /*0c40*/  FSEL R39, R39, RZ, P0 ;  /* 0x000000ff27277208 */ /* 0x000fe20000000000 */
[----:B------:R-:W-:Y:S01]  /*0c50*/  FFMA R4, R26, R4, R27 ;  /* 0x000000041a047223 */ /* 0x000fe2000000001b */
[----:B------:R-:W-:Y:S01]  /*0c60*/  FSEL R22, R22, RZ, P1 ;  /* 0x000000ff16167208 */ /* 0x000fe20000800000 */
[--C-:B------:R-:W-:Y:S01]  /*0c70*/  FADD R2, R2, -R7.reuse ;  /* 0x8000000702027221 */ /* 0x100fe20000000000 */
[----:B------:R-:W-:Y:S01]  /*0c80*/  FMUL R9, R16, R9 ;  /* 0x0000000910097220 */ /* 0x000fe20000400000 */
[----:B------:R-:W-:Y:S01]  /*0c90*/  FADD R4, R39, R4 ;  /* 0x0000000427047221 */ /* 0x000fe20000000000 */
[----:B------:R-:W-:Y:S01]  /*0ca0*/  FSETP.NEU.AND P1, PT, R19, RZ, PT ;  /* 0x000000ff1300720b */ /* 0x000fe20003f2d000 */
[C---:B------:R-:W-:Y:S01]  /*0cb0*/  FMUL R10, R2.reuse, R2 ;  /* 0x00000002020a7220 */ /* 0x040fe20000400000 */
[----:B------:R-:W-:Y:S01]  /*0cc0*/  FFMA R8, R2, R22, R7 ;  /* 0x0000001602087223 */ /* 0x000fe20000000007 */
[----:B------:R-:W-:Y:S01]  /*0cd0*/  FSEL R33, R33, RZ, P0 ;  /* 0x000000ff21217208 */ /* 0x000fe20000000000 */
[----:B0-----:R-:W-:Y:S01]  /*0ce0*/  FADD R2, R20, R5 ;  /* 0x0000000514027221 */ /* 0x001fe20000000000 */
[----:B------:R-:W-:Y:S01]  /*0cf0*/  FFMA R4, R21, R9, R4 ;  /* 0x0000000915047223 */ /* 0x000fe20000000004 */
[----:B------:R-:W-:Y:S01]  /*0d00*/  FADD R11, R11, -R8 ;  /* 0x800000080b0b7221 */ /* 0x000fe20000000000 */
[----:B------:R-:W-:Y:S01]  /*0d10*/  FSEL R23, R23, RZ, P1 ;  /* 0x000000ff17177208 */ /* 0x000fe20000800000 */
[----:B------:R-:W-:Y:S01]  /*0d20*/  FMUL R10, R17, R10 ;  /* 0x0000000a110a7220 */ /* 0x000fe20000400000 */
[----:B------:R-:W-:Y:S01]  /*0d30*/  FADD R33, R33, R4 ;  /* 0x0000000421217221 */ /* 0x000fe20000000000 */
[----:B------:R-:W-:Y:S01]  /*0d40*/  FSETP.GEU.AND P3, PT, |R2|, 1.175494350822287508e-38, PT ;  /* 0x008000000200780b */ /* 0x000fe20003f6e200 */
[----:B------:R-:W-:Y:S01]  /*0d50*/  FFMA R6, R3, R6, RZ ;  /* 0x0000000603067223 */ /* 0x000fe200000000ff */
[----:B------:R-:W-:Y:S01]  /*0d60*/  FMUL R3, R11, R11 ;  /* 0x0000000b0b037220 */ /* 0x000fe20000400000 */
[----:B------:R-:W-:Y:S01]  /*0d70*/  FSEL R41, R41, RZ, P0 ;  /* 0x000000ff29297208 */ /* 0x000fe20000000000 */
[----:B------:R-:W-:Y:S01]  /*0d80*/  FFMA R11, R11, R23, R8 ;  /* 0x000000170b0b7223 */ /* 0x000fe20000000008 */
[----:B------:R-:W-:Y:S01]  /*0d90*/  FSETP.NEU.AND P2, PT, R20, RZ, PT ;  /* 0x000000ff1400720b */ /* 0x000fe20003f4d000 */
[----:B------:R-:W-:Y:S01]  /*0da0*/  FMUL R7, R2, 0.25 ;  /* 0x3e80000002077820 */ /* 0x000fe20000400000 */
[----:B------:R-:W-:Y:S01]  /*0db0*/  FFMA R10, R22, R10, R33 ;  /* 0x0000000a160a7223 */ /* 0x000fe20000000021 */
[----:B------:R-:W-:Y:S01]  /*0dc0*/  FSETP.GT.AND P1, PT, |R2|, 8.50705917302346158658e+37, PT ;  /* 0x7e8000000200780b */ /* 0x000fe20003f24200 */
[----:B------:R-:W0:Y:S01]  /*0dd0*/  SHFL.BFLY PT, R17, R2, 0x8, 0x1f ;  /* 0x0d001f0002117f89 */ /* 0x000e2200000e0000 */
[--C-:B------:R-:W-:Y:S01]  /*0de0*/  FADD R0, R0, -R11.reuse ;  /* 0x8000000b00007221 */ /* 0x100fe20000000000 */
[----:B------:R-:W-:Y:S01]  /*0df0*/  FSEL R24, R24, RZ, P2 ;  /* 0x000000ff18187208 */ /* 0x000fe20001000000 */
[----:B------:R-:W-:Y:S01]  /*0e00*/  FADD R10, R41, R10 ;  /* 0x0000000a290a7221 */ /* 0x000fe20000000000 */
[----:B------:R-:W-:Y:S01]  /*0e10*/  FMUL R3, R18, R3 ;  /* 0x0000000312037220 */ /* 0x000fe20000400000 */
[----:B------:R-:W-:Y:S01]  /*0e20*/  FSEL R8, R7, R2, P1 ;  /* 0x0000000207087208 */ /* 0x000fe20000800000 */
[----:B------:R-:W-:Y:S01]  /*0e30*/  FMUL R4, R0, R0 ;  /* 0x0000000000047220 */ /* 0x000fe20000400000 */
[----:B------:R-:W-:Y:S01]  /*0e40*/  FSEL R6, R6, RZ, P0 ;  /* 0x000000ff06067208 */ /* 0x000fe20000000000 */
[----:B------:R-:W-:Y:S01]  /*0e50*/  FFMA R3, R23, R3, R10 ;  /* 0x0000000317037223 */ /* 0x000fe2000000000a */
[----:B------:R-:W-:Y:S01]  /*0e60*/  FFMA R0, R0, R24, R11 ;  /* 0x0000001800007223 */ /* 0x000fe2000000000b */
[----:B------:R-:W-:Y:S01]  /*0e70*/  @!P3 FMUL R8, R8, 16777216 ;  /* 0x4b8000000808b820 */ /* 0x000fe20000400000 */
[----:B------:R-:W-:Y:S01]  /*0e80*/  FMUL R4, R19, R4 ;  /* 0x0000000413047220 */ /* 0x000fe20000400000 */
[----:B------:R-:W-:Y:S01]  /*0e90*/  FADD R3, R6, R3 ;  /* 0x0000000306037221 */ /* 0x000fe20000000000 */
[----:B------:R-:W-:Y:S01]  /*0ea0*/  @P1 FMUL R5, R5, 0.25 ;  /* 0x3e80000005051820 */ /* 0x000fe20000400000 */
[----:B------:R-:W1:Y:S01]  /*0eb0*/  SHFL.BFLY PT, R7, R0, 0x10, 0x1f ;  /* 0x0e001f0000077f89 */ /* 0x000e6200000e0000 */
[----:B------:R-:W-:Y:S01]  /*0ec0*/  FSETP.NEU.AND P2, PT, R2, RZ, PT ;  /* 0x000000ff0200720b */ /* 0x000fe20003f4d000 */
[----:B------:R-:W2:Y:S01]  /*0ed0*/  MUFU.RCP R8, R8 ;  /* 0x0000000800087308 */ /* 0x000ea20000001000 */
[----:B------:R-:W-:Y:S01]  /*0ee0*/  FFMA R3, R24, R4, R3 ;  /* 0x0000000418037223 */ /* 0x000fe20000000003 */
[----:B------:R-:W-:Y:S01]  /*0ef0*/  @!P3 FMUL R5, R5, 16777216 ;  /* 0x4b8000000505b820 */ /* 0x000fe20000400000 */
[----:B------:R-:W-:Y:S01]  /*0f00*/  ISETP.GE.AND P4, PT, R15, 0x8, PT ;  /* 0x000000080f00780c */ /* 0x000fe20003f86270 */
[----:B------:R-:W-:-:S02]  /*0f10*/  IMAD.MOV.U32 R47, RZ, RZ, 0x7f800000 ;  /* 0x7f800000ff2f7424 */ /* 0x000fc400078e00ff */
[----:B------:R-:W3:Y:S01]  /*0f20*/  SHFL.BFLY PT, R4, R3, 0x10, 0x1f ;  /* 0x0e001f0003047f89 */ /* 0x000ee200000e0000 */
[----:B------:R-:W-:Y:S01]  /*0f30*/  IMAD.MOV.U32 R38, RZ, RZ, -0x800000 ;  /* 0xff800000ff267424 */ /* 0x000fe200078e00ff */
[----:B0-----:R-:W-:Y:S01]  /*0f40*/  FADD R6, R2, R17 ;  /* 0x0000001102067221 */ /* 0x001fe20000000000 */
[----:B------:R-:W-:Y:S02]  /*0f50*/  IMAD.MOV.U32 R45, RZ, RZ, RZ ;  /* 0x000000ffff2d7224 */ /* 0x000fe400078e00ff */
[----:B------:R-:W-:Y:S01]  /*0f60*/  IMAD.MOV.U32 R37, RZ, RZ, 0x7f800000 ;  /* 0x7f800000ff257424 */ /* 0x000fe200078e00ff */
[C---:B------:R-:W-:Y:S01]  /*0f70*/  FMUL R9, R6.reuse, 0.25 ;  /* 0x3e80000006097820 */ /* 0x040fe20000400000 */
[C---:B------:R-:W-:Y:S01]  /*0f80*/  FSETP.GEU.AND P3, PT, |R6|.reuse, 1.175494350822287508e-38, PT ;  /* 0x008000000600780b */ /* 0x040fe20003f6e200 */
[----:B------:R-:W0:Y:S01]  /*0f90*/  SHFL.BFLY PT, R11, R6, 0x4, 0x1f ;  /* 0x0c801f00060b7f89 */ /* 0x000e2200000e0000 */
[----:B------:R-:W-:Y:S01]  /*0fa0*/  FSETP.GT.AND P1, PT, |R6|, 8.50705917302346158658e+37, PT ;  /* 0x7e8000000600780b */ /* 0x000fe20003f24200 */
[----:B--2---:R-:W-:Y:S01]  /*0fb0*/  FMUL R5, R8, R5 ;  /* 0x0000000508057220 */ /* 0x004fe20000400000 */
[----:B------:R-:W-:-:S02]  /*0fc0*/  IMAD.MOV.U32 R39, RZ, RZ, -0x800000 ;  /* 0xff800000ff277424 */ /* 0x000fc400078e00ff */
[----:B------:R-:W-:Y:S01]  /*0fd0*/  FSEL R8, R9, R6, P1 ;  /* 0x0000000609087208 */ /* 0x000fe20000800000 */
[----:B------:R-:W-:Y:S01]  /*0fe0*/  IMAD.MOV.U32 R32, RZ, RZ, -0x800000 ;  /* 0xff800000ff207424 */ /* 0x000fe200078e00ff */
[----:B------:R-:W-:Y:S01]  /*0ff0*/  FSEL R5, R5, RZ, P2 ;  /* 0x000000ff05057208 */ /* 0x000fe20001000000 */
[----:B-1----:R-:W-:Y:S01]  /*1000*/  FADD R7, -R0, R7 ;  /* 0x0000000700077221 */ /* 0x002fe20000000100 */
[----:B------:R-:W-:Y:S01]  /*1010*/  FSETP.NEU.AND P2, PT, R6, RZ, PT ;  /* 0x000000ff0600720b */ /* 0x000fe20003f4d000 */
[----:B------:R-:W-:Y:S02]  /*1020*/  IMAD.MOV.U32 R29, RZ, RZ, -0x800000 ;  /* 0xff800000ff1d7424 */ /* 0x000fe400078e00ff */
[C---:B------:R-:W-:Y:S01]  /*1030*/  FFMA R0, R7.reuse, R5, R0 ;  /* 0x0000000507007223 */ /* 0x040fe20000000000 */
[----:B------:R-:W-:Y:S01]  /*1040*/  FMUL R9, R7, R7 ;  /* 0x0000000707097220 */ /* 0x000fe20000400000 */
[----:B------:R-:W-:Y:S01]  /*1050*/  @!P3 FMUL R8, R8, 16777216 ;  /* 0x4b8000000808b820 */ /* 0x000fe20000400000 */
[----:B------:R-:W-:Y:S01]  /*1060*/  @P1 FMUL R17, R17, 0.25 ;  /* 0x3e80000011111820 */ /* 0x000fe20000400000 */
[----:B---3--:R-:W-:Y:S01]  /*1070*/  FADD R4, R3, R4 ;  /* 0x0000000403047221 */ /* 0x008fe20000000000 */
[----:B------:R-:W-:Y:S01]  /*1080*/  FMUL R9, R20, R9 ;  /* 0x0000000914097220 */ /* 0x000fe20000400000 */
[----:B------:R-:W1:Y:S01]  /*1090*/  SHFL.BFLY PT, R3, R0, 0x8, 0x1f ;  /* 0x0d001f0000037f89 */ /* 0x000e6200000e0000 */
[----:B------:R-:W-:Y:S01]  /*10a0*/  @!P3 FMUL R17, R17, 16777216 ;  /* 0x4b8000001111b820 */ /* 0x000fe20000400000 */
[----:B------:R-:W2:Y:S01]  /*10b0*/  MUFU.RCP R8, R8 ;  /* 0x0000000800087308 */ /* 0x000ea20000001000 */
[----:B------:R-:W-:Y:S01]  /*10c0*/  FFMA R4, R5, R9, R4 ;  /* 0x0000000905047223 */ /* 0x000fe20000000004 */
[----:B------:R-:W-:Y:S01]  /*10d0*/  IMAD.MOV.U32 R33, RZ, RZ, -0x800000 ;  /* 0xff800000ff217424 */ /* 0x000fe200078e00ff */
[----:B0-----:R-:W-:Y:S01]  /*10e0*/  FADD R9, R6, R11 ;  /* 0x0000000b06097221 */ /* 0x001fe20000000000 */
[----:B------:R-:W-:-:S02]  /*10f0*/  IMAD.MOV.U32 R34, RZ, RZ, -0x800000 ;  /* 0xff800000ff227424 */ /* 0x000fc400078e00ff */
[----:B------:R-:W0:Y:S01]  /*1100*/  SHFL.BFLY PT, R5, R4, 0x8, 0x1f ;  /* 0x0d001f0004057f89 */ /* 0x000e2200000e0000 */
[----:B------:R-:W-:Y:S01]  /*1110*/  IMAD.MOV.U32 R35, RZ, RZ, 0x7f800000 ;  /* 0x7f800000ff237424 */ /* 0x000fe200078e00ff */
[C---:B------:R-:W-:Y:S01]  /*1120*/  FMUL R10, R9.reuse, 0.25 ;  /* 0x3e800000090a7820 */ /* 0x040fe20000400000 */
[C---:B------:R-:W-:Y:S01]  /*1130*/  FSETP.GEU.AND P3, PT, |R9|.reuse, 1.175494350822287508e-38, PT ;  /* 0x008000000900780b */ /* 0x040fe20003f6e200 */
[----:B------:R-:W-:Y:S01]  /*1140*/  IMAD.MOV.U32 R36, RZ, RZ, 0x7f800000 ;  /* 0x7f800000ff247424 */ /* 0x000fe200078e00ff */
[----:B------:R-:W-:Y:S01]  /*1150*/  FSETP.GT.AND P1, PT, |R9|, 8.50705917302346158658e+37, PT ;  /* 0x7e8000000900780b */ /* 0x000fe20003f24200 */
[----:B------:R-:W-:Y:S02]  /*1160*/  IMAD.MOV.U32 R41, RZ, RZ, 0x7f800000 ;  /* 0x7f800000ff297424 */ /* 0x000fe400078e00ff */
[----:B------:R-:W-:Y:S01]  /*1170*/  IMAD.MOV.U32 R40, RZ, RZ, 0x7f800000 ;  /* 0x7f800000ff287424 */ /* 0x000fe200078e00ff */
[----:B------:R-:W-:Y:S01]  /*1180*/  FSEL R10, R10, R9, P1 ;  /* 0x000000090a0a7208 */ /* 0x000fe20000800000 */
[----:B--2---:R-:W-:Y:S01]  /*1190*/  FMUL R17, R8, R17 ;  /* 0x0000001108117220 */ /* 0x004fe20000400000 */
[----:B------:R-:W-:Y:S01]  /*11a0*/  IMAD.MOV.U32 R43, RZ, RZ, 0x7f800000 ;  /* 0x7f800000ff2b7424 */ /* 0x000fe200078e00ff */
[----:B------:R-:W2:Y:S01]  /*11b0*/  SHFL.BFLY PT, R8, R9, 0x2, 0x1f ;  /* 0x0c401f0009087f89 */ /* 0x000ea200000e0000 */
[----:B------:R-:W-:-:S02]  /*11c0*/  IMAD.MOV.U32 R42, RZ, RZ, 0x7f800000 ;  /* 0x7f800000ff2a7424 */ /* 0x000fc400078e00ff */
[----:B------:R-:W-:Y:S01]  /*11d0*/  FSEL R17, R17, RZ, P2 ;  /* 0x000000ff11117208 */ /* 0x000fe20001000000 */
[----:B-1----:R-:W-:Y:S01]  /*11e0*/  FADD R3, -R0, R3 ;  /* 0x0000000300037221 */ /* 0x002fe20000000100 */
[----:B------:R-:W-:Y:S01]  /*11f0*/  @!P3 FMUL R10, R10, 16777216 ;  /* 0x4b8000000a0ab820 */ /* 0x000fe20000400000 */
[----:B------:R-:W-:Y:S01]  /*1200*/  @P1 FMUL R11, R11, 0.25 ;  /* 0x3e8000000b0b1820 */ /* 0x000fe20000400000 */
[----:B------:R-:W-:Y:S01]  /*1210*/  FSETP.NEU.AND P2, PT, R9, RZ, PT ;  /* 0x000000ff0900720b */ /* 0x000fe20003f4d000 */
[C---:B------:R-:W-:Y:S01]  /*1220*/  FFMA R0, R3.reuse, R17, R0 ;  /* 0x0000001103007223 */ /* 0x040fe20000000000 */
[----:B------:R-:W-:Y:S01]  /*1230*/  FMUL R7, R3, R3 ;  /* 0x0000000303077220 */ /* 0x000fe20000400000 */
[----:B------:R-:W-:Y:S01]  /*1240*/  @!P3 FMUL R11, R11, 16777216 ;  /* 0x4b8000000b0bb820 */ /* 0x000fe20000400000 */
[----:B------:R-:W1:Y:S01]  /*1250*/  MUFU.RCP R10, R10 ;  /* 0x0000000a000a7308 */ /* 0x000e620000001000 */
[----:B0-----:R-:W-:Y:S01]  /*1260*/  FADD R4, R4, R5 ;  /* 0x0000000504047221 */ /* 0x001fe20000000000 */
[----:B------:R-:W-:Y:S01]  /*1270*/  FMUL R7, R2, R7 ;  /* 0x0000000702077220 */ /* 0x000fe20000400000 */
[----:B------:R-:W0:Y:S03]  /*1280*/  SHFL.BFLY PT, R3, R0, 0x4, 0x1f ;  /* 0x0c801f0000037f89 */ /* 0x000e2600000e0000 */
[----:B------:R-:W-:-:S05]  /*1290*/  FFMA R4, R17, R7, R4 ;  /* 0x0000000711047223 */ /* 0x000fca0000000004 */
[----:B------:R-:W3:Y:S01]  /*12a0*/  SHFL.BFLY PT, R5, R4, 0x4, 0x1f ;  /* 0x0c801f0004057f89 */ /* 0x000ee200000e0000 */
[----:B--2---:R-:W-:Y:S01]  /*12b0*/  FADD R2, R9, R8 ;  /* 0x0000000809027221 */ /* 0x004fe20000000000 */
[----:B-1----:R-:W-:-:S03]  /*12c0*/  FMUL R11, R10, R11 ;  /* 0x0000000b0a0b7220 */ /* 0x002fc60000400000 */
[C---:B------:R-:W-:Y:S01]  /*12d0*/  FMUL R7, R2.reuse, 0.25 ;  /* 0x3e80000002077820 */ /* 0x040fe20000400000 */
[C---:B------:R-:W-:Y:S01]  /*12e0*/  FSETP.GEU.AND P3, PT, |R2|.reuse, 1.175494350822287508e-38, PT ;  /* 0x008000000200780b */ /* 0x040fe20003f6e200 */
[----:B------:R-:W1:Y:S01]  /*12f0*/  SHFL.BFLY PT, R17, R2, 0x1, 0x1f ;  /* 0x0c201f0002117f89 */ /* 0x000e6200000e0000 */
[----:B------:R-:W-:Y:S02]  /*1300*/  FSETP.GT.AND P1, PT, |R2|, 8.50705917302346158658e+37, PT ;  /* 0x7e8000000200780b */ /* 0x000fe40003f24200 */
[----:B------:R-:W-:Y:S02]  /*1310*/  FSEL R11, R11, RZ, P2 ;  /* 0x000000ff0b0b7208 */ /* 0x000fe40001000000 */
[----:B------:R-:W-:Y:S01]  /*1320*/  FSEL R10, R7, R2, P1 ;  /* 0x00000002070a7208 */ /* 0x000fe20000800000 */
[----:B0-----:R-:W-:-:S04]  /*1330*/  FADD R3, -R0, R3 ;  /* 0x0000000300037221 */ /* 0x001fc80000000100 */
[C---:B------:R-:W-:Y:S01]  /*1340*/  FMUL R7, R3.reuse, R3 ;  /* 0x0000000303077220 */ /* 0x040fe20000400000 */
[----:B------:R-:W-:Y:S01]  /*1350*/  FFMA R0, R3, R11, R0 ;  /* 0x0000000b03007223 */ /* 0x000fe20000000000 */
[----:B------:R-:W-:Y:S02]  /*1360*/  @!P3 FMUL R10, R10, 16777216 ;  /* 0x4b8000000a0ab820 */ /* 0x000fe40000400000 */
[----:B------:R-:W-:Y:S01]  /*1370*/  @P1 FMUL R8, R8, 0.25 ;  /* 0x3e80000008081820 */ /* 0x000fe20000400000 */
[----:B------:R-:W-:Y:S01]  /*1380*/  FMUL R7, R6, R7 ;  /* 0x0000000706077220 */ /* 0x000fe20000400000 */
[----:B---3--:R-:W-:Y:S01]  /*1390*/  FADD R4, R4, R5 ;  /* 0x0000000504047221 */ /* 0x008fe20000000000 */
[----:B------:R-:W0:Y:S01]  /*13a0*/  SHFL.BFLY PT, R3, R0, 0x2, 0x1f ;  /* 0x0c401f0000037f89 */ /* 0x000e2200000e0000 */
[----:B------:R-:W-:Y:S01]  /*13b0*/  @!P3 FMUL R8, R8, 16777216 ;  /* 0x4b8000000808b820 */ /* 0x000fe20000400000 */
[C---:B------:R-:W-:Y:S01]  /*13c0*/  FSETP.NEU.AND P1, PT, R2.reuse, RZ, PT ;  /* 0x000000ff0200720b */ /* 0x040fe20003f2d000 */
[----:B------:R-:W-:Y:S01]  /*13d0*/  FFMA R4, R11, R7, R4 ;  /* 0x000000070b047223 */ /* 0x000fe20000000004 */
[----:B------:R-:W-:Y:S01]  /*13e0*/  LOP3.LUT P3, RZ, R15, 0x1f, RZ, 0xc0, !PT ;  /* 0x0000001f0fff7812 */ /* 0x000fe2000786c0ff */
[----:B------:R-:W2:Y:S01]  /*13f0*/  MUFU.RCP R7, R10 ;  /* 0x0000000a00077308 */ /* 0x000ea20000001000 */
[----:B-1----:R-:W-:-:S02]  /*1400*/  FADD R11, R2, R17 ;  /* 0x00000011020b7221 */ /* 0x002fc40000000000 */
[----:B------:R-:W1:Y:S03]  /*1410*/  SHFL.BFLY PT, R5, R4, 0x2, 0x1f ;  /* 0x0c401f0004057f89 */ /* 0x000e6600000e0000 */
[----:B------:R-:W-:Y:S01]  /*1420*/  FSETP.GEU.AND P2, PT, |R11|, 1.175494350822287508e-38, PT ;  /* 0x008000000b00780b */ /* 0x000fe20003f4e200 */
[----:B--2---:R-:W-:Y:S01]  /*1430*/  FMUL R7, R7, R8 ;  /* 0x0000000807077220 */ /* 0x004fe20000400000 */
[----:B------:R-:W-:Y:S01]  /*1440*/  FMUL R8, R11, 0.25 ;  /* 0x3e8000000b087820 */ /* 0x000fe20000400000 */
[----:B0-----:R-:W-:-:S03]  /*1450*/  FADD R3, -R0, R3 ;  /* 0x0000000300037221 */ /* 0x001fc60000000100 */
[----:B------:R-:W-:Y:S02]  /*1460*/  FSEL R7, R7, RZ, P1 ;  /* 0x000000ff07077208 */ /* 0x000fe40000800000 */
[----:B------:R-:W-:Y:S01]  /*1470*/  FSETP.GT.AND P1, PT, |R11|, 8.50705917302346158658e+37, PT ;  /* 0x7e8000000b00780b */ /* 0x000fe20003f24200 */
[C---:B------:R-:W-:Y:S02]  /*1480*/  FMUL R6, R3.reuse, R3 ;  /* 0x0000000303067220 */ /* 0x040fe40000400000 */
[----:B------:R-:W-:Y:S01]  /*1490*/  FFMA R0, R3, R7, R0 ;  /* 0x0000000703007223 */ /* 0x000fe20000000000 */
[----:B------:R-:W-:Y:S01]  /*14a0*/  FSEL R8, R8, R11, P1 ;  /* 0x0000000b08087208 */ /* 0x000fe20000800000 */
[----:B-1----:R-:W-:Y:S01]  /*14b0*/  FADD R4, R4, R5 ;  /* 0x0000000504047221 */ /* 0x002fe20000000000 */
[----:B------:R-:W-:Y:S02]  /*14c0*/  FMUL R6, R9, R6 ;  /* 0x0000000609067220 */ /* 0x000fe40000400000 */
[----:B------:R-:W0:Y:S01]  /*14d0*/  SHFL.BFLY PT, R3, R0, 0x1, 0x1f ;  /* 0x0c201f0000037f89 */ /* 0x000e2200000e0000 */
[----:B------:R-:W-:Y:S01]  /*14e0*/  @!P2 FMUL R8, R8, 16777216 ;  /* 0x4b8000000808a820 */ /* 0x000fe20000400000 */
[----:B------:R-:W-:Y:S01]  /*14f0*/  FFMA R4, R7, R6, R4 ;  /* 0x0000000607047223 */ /* 0x000fe20000000004 */
[----:B------:R-:W-:-:S02]  /*1500*/  SHF.R.U32.HI R6, RZ, 0x3, R15 ;  /* 0x00000003ff067819 */ /* 0x000fc4000001160f */
[----:B------:R-:W-:Y:S01]  /*1510*/  @P1 FMUL R17, R17, 0.25 ;  /* 0x3e80000011111820 */ /* 0x000fe20000400000 */
[----:B------:R-:W-:Y:S01]  /*1520*/  FSETP.NEU.AND P1, PT, R11, RZ, PT ;  /* 0x000000ff0b00720b */ /* 0x000fe20003f2d000 */
[----:B------:R-:W1:Y:S01]  /*1530*/  SHFL.BFLY PT, R5, R4, 0x1, 0x1f ;  /* 0x0c201f0004057f89 */ /* 0x000e6200000e0000 */
[----:B------:R-:W2:Y:S01]  /*1540*/  MUFU.RCP R8, R8 ;  /* 0x0000000800087308 */ /* 0x000ea20000001000 */
[----:B------:R-:W-:Y:S01]  /*1550*/  @!P2 FMUL R17, R17, 16777216 ;  /* 0x4b8000001111a820 */ /* 0x000fe20000400000 */
[----:B------:R-:W-:-:S05]  /*1560*/  LOP3.LUT R6, R6, 0x1c, RZ, 0xc0, !PT ;  /* 0x0000001c06067812 */ /* 0x000fca00078ec0ff */
[----:B------:R-:W-:Y:S01]  /*1570*/  @!P3 STS [R6+0x40], R11 ;  /* 0x0000400b0600b388 */ /* 0x000fe20000000800 */
[----:B0-----:R-:W-:Y:S01]  /*1580*/  FADD R3, -R0, R3 ;  /* 0x0000000300037221 */ /* 0x001fe20000000100 */
[----:B--2---:R-:W-:-:S03]  /*1590*/  FMUL R17, R8, R17 ;  /* 0x0000001108117220 */ /* 0x004fc60000400000 */
[----:B------:R-:W-:Y:S02]  /*15a0*/  FMUL R7, R3, R3 ;  /* 0x0000000303077220 */ /* 0x000fe40000400000 */
[----:B------:R-:W-:Y:S01]  /*15b0*/  FSEL R17, R17, RZ, P1 ;  /* 0x000000ff11117208 */ /* 0x000fe20000800000 */
[----:B-1----:R-:W-:Y:S01]  /*15c0*/  FADD R4, R4, R5 ;  /* 0x0000000504047221 */ /* 0x002fe20000000000 */
[----:B------:R-:W-:-:S03]  /*15d0*/  FMUL R7, R2, R7 ;  /* 0x0000000702077220 */ /* 0x000fc60000400000 */
[----:B------:R-:W-:Y:S01]  /*15e0*/  FFMA R9, R3, R17, R0 ;  /* 0x0000001103097223 */ /* 0x000fe20000000000 */
[----:B------:R-:W-:-:S04]  /*15f0*/  FFMA R7, R17, R7, R4 ;  /* 0x0000000711077223 */ /* 0x000fc80000000004 */
[----:B------:R-:W-:Y:S04]  /*1600*/  @!P3 STS [R6], R9 ;  /* 0x000000090600b388 */ /* 0x000fe80000000800 */
[----:B------:R-:W-:Y:S04]  /*1610*/  @!P3 STS [R6+0x20], R7 ;  /* 0x000020070600b388 */ /* 0x000fe80000000800 */
[----:B------:R-:W-:Y:S06]  /*1620*/  BAR.SYNC.DEFER_BLOCKING 0x0 ;  /* 0x0000000000007b1d */ /* 0x000fec0000010000 */
[----:B------:R-:W0:Y:S04]  /*1630*/  @!P4 LDS R12, [R15.X4+0x40] ;  /* 0x000040000f0cc984 */ /* 0x000e280000004800 */
[----:B------:R-:W1:Y:S04]  /*1640*/  @!P4 LDS R13, [R15.X4] ;  /* 0x000000000f0dc984 */ /* 0x000e680000004800 */
[----:B------:R-:W-:Y:S04]  /*1650*/  @!P4 LDS R14, [R15.X4+0x20] ;  /* 0x000020000f0ec984 */ /* 0x000fe80000004800 */
[----:B0-----:R-:W0:Y:S04]  /*1660*/  SHFL.BFLY PT, R5, R12, 0x4, 0x1f ;  /* 0x0c801f000c057f89 */ /* 0x001e2800000e0000 */
[----:B-1----:R-:W1:Y:S01]  /*1670*/  SHFL.BFLY PT, R0, R13, 0x4, 0x1f ;  /* 0x0c801f000d007f89 */ /* 0x002e6200000e0000 */
[----:B0-----:R-:W-:-:S04]  /*1680*/  FADD R2, R12, R5 ;  /* 0x000000050c027221 */ /* 0x001fc80000000000 */
[C---:B------:R-:W-:Y:S01]  /*1690*/  FMUL R3, R2.reuse, 0.25 ;  /* 0x3e80000002037820 */ /* 0x040fe20000400000 */
[C---:B------:R-:W-:Y:S01]  /*16a0*/  FSETP.GEU.AND P2, PT, |R2|.reuse, 1.175494350822287508e-38, PT ;  /* 0x008000000200780b */ /* 0x040fe20003f4e200 */
[----:B------:R-:W0:Y:S01]  /*16b0*/  SHFL.BFLY PT, R9, R2, 0x2, 0x1f ;  /* 0x0c401f0002097f89 */ /* 0x000e2200000e0000 */
[----:B------:R-:W-:Y:S01]  /*16c0*/  FSETP.GT.AND P1, PT, |R2|, 8.50705917302346158658e+37, PT ;  /* 0x7e8000000200780b */ /* 0x000fe20003f24200 */
[----:B-1----:R-:W-:-:S03]  /*16d0*/  FADD R0, -R13, R0 ;  /* 0x000000000d007221 */ /* 0x002fc60000000100 */
[----:B------:R-:W-:Y:S01]  /*16e0*/  FSEL R4, R3, R2, P1 ;  /* 0x0000000203047208 */ /* 0x000fe20000800000 */
[----:B------:R-:W-:Y:S01]  /*16f0*/  FMUL R7, R0, R0 ;  /* 0x0000000000077220 */ /* 0x000fe20000400000 */
[----:B------:R-:W1:Y:S03]  /*1700*/  SHFL.BFLY PT, R3, R14, 0x4, 0x1f ;  /* 0x0c801f000e037f89 */ /* 0x000e6600000e0000 */
[----:B------:R-:W-:Y:S02]  /*1710*/  FMUL R7, R12, R7 ;  /* 0x000000070c077220 */ /* 0x000fe40000400000 */
[----:B------:R-:W-:Y:S02]  /*1720*/  @!P2 FMUL R4, R4, 16777216 ;  /* 0x4b8000000404a820 */ /* 0x000fe40000400000 */
[----:B------:R-:W-:-:S04]  /*1730*/  @P1 FMUL R5, R5, 0.25 ;  /* 0x3e80000005051820 */ /* 0x000fc80000400000 */
[----:B------:R-:W2:Y:S01]  /*1740*/  MUFU.RCP R4, R4 ;  /* 0x0000000400047308 */ /* 0x000ea20000001000 */
[----:B------:R-:W-:Y:S01]  /*1750*/  @!P2 FMUL R5, R5, 16777216 ;  /* 0x4b8000000505a820 */ /* 0x000fe20000400000 */
[C---:B------:R-:W-:Y:S01]  /*1760*/  FSETP.NEU.AND P2, PT, R2.reuse, RZ, PT ;  /* 0x000000ff0200720b */ /* 0x040fe20003f4d000 */
[----:B0-----:R-:W-:-:S04]  /*1770*/  FADD R6, R2, R9 ;  /* 0x0000000902067221 */ /* 0x001fc80000000000 */
[C---:B------:R-:W-:Y:S01]  /*1780*/  FMUL R11, R6.reuse, 0.25 ;  /* 0x3e800000060b7820 */ /* 0x040fe20000400000 */
[C---:B------:R-:W-:Y:S01]  /*1790*/  FSETP.GEU.AND P5, PT, |R6|.reuse, 1.175494350822287508e-38, PT ;  /* 0x008000000600780b */ /* 0x040fe20003fae200 */
[----:B------:R-:W0:Y:S01]  /*17a0*/  SHFL.BFLY PT, R17, R6, 0x1, 0x1f ;  /* 0x0c201f0006117f89 */ /* 0x000e2200000e0000 */
[----:B------:R-:W-:Y:S01]  /*17b0*/  FSETP.GT.AND P1, PT, |R6|, 8.50705917302346158658e+37, PT ;  /* 0x7e8000000600780b */ /* 0x000fe20003f24200 */
[----:B-1----:R-:W-:Y:S01]  /*17c0*/  FADD R14, R14, R3 ;  /* 0x000000030e0e7221 */ /* 0x002fe20000000000 */
[----:B--2---:R-:W-:Y:S02]  /*17d0*/  FMUL R5, R4, R5 ;  /* 0x0000000504057220 */ /* 0x004fe40000400000 */
[----:B------:R-:W-:-:S03]  /*17e0*/  FSEL R11, R11, R6, P1 ;  /* 0x000000060b0b7208 */ /* 0x000fc60000800000 */
[----:B------:R-:W-:-:S04]  /*17f0*/  FSEL R5, R5, RZ, P2 ;  /* 0x000000ff05057208 */ /* 0x000fc80001000000 */
[----:B------:R-:W-:Y:S01]  /*1800*/  @!P5 FMUL R11, R11, 16777216 ;  /* 0x4b8000000b0bd820 */ /* 0x000fe20000400000 */
[----:B------:R-:W-:Y:S01]  /*1810*/  FFMA R0, R0, R5, R13 ;  /* 0x0000000500007223 */ /* 0x000fe2000000000d */
[----:B------:R-:W-:Y:S02]  /*1820*/  FFMA R7, R5, R7, R14 ;  /* 0x0000000705077223 */ /* 0x000fe4000000000e */
[----:B------:R-:W1:Y:S01]  /*1830*/  MUFU.RCP R8, R11 ;  /* 0x0000000b00087308 */ /* 0x000e620000001000 */
[----:B------:R-:W-:Y:S01]  /*1840*/  @P1 FMUL R9, R9, 0.25 ;  /* 0x3e80000009091820 */ /* 0x000fe20000400000 */
[C---:B------:R-:W-:Y:S01]  /*1850*/  FSETP.NEU.AND P1, PT, R6.reuse, RZ, PT ;  /* 0x000000ff0600720b */ /* 0x040fe20003f2d000 */
[----:B------:R-:W2:Y:S02]  /*1860*/  SHFL.BFLY PT, R3, R0, 0x2, 0x1f ;  /* 0x0c401f0000037f89 */ /* 0x000ea400000e0000 */
[----:B------:R-:W-:Y:S02]  /*1870*/  @!P5 FMUL R9, R9, 16777216 ;  /* 0x4b8000000909d820 */ /* 0x000fe40000400000 */
[----:B------:R-:W3:Y:S01]  /*1880*/  SHFL.BFLY PT, R4, R7, 0x2, 0x1f ;  /* 0x0c401f0007047f89 */ /* 0x000ee200000e0000 */
[----:B0-----:R-:W-:-:S05]  /*1890*/  FADD R10, R6, R17 ;  /* 0x00000011060a7221 */ /* 0x001fca0000000000 */
[----:B------:R-:W-:Y:S01]  /*18a0*/  FSETP.GEU.AND P2, PT, |R10|, 1.175494350822287508e-38, PT ;  /* 0x008000000a00780b */ /* 0x000fe20003f4e200 */
[----:B-1----:R-:W-:Y:S01]  /*18b0*/  FMUL R8, R8, R9 ;  /* 0x0000000908087220 */ /* 0x002fe20000400000 */
[----:B------:R-:W-:-:S04]  /*18c0*/  FMUL R9, R10, 0.25 ;  /* 0x3e8000000a097820 */ /* 0x000fc80000400000 */
[----:B------:R-:W-:Y:S02]  /*18d0*/  FSEL R8, R8, RZ, P1 ;  /* 0x000000ff08087208 */ /* 0x000fe40000800000 */
[----:B------:R-:W-:Y:S01]  /*18e0*/  FSETP.GT.AND P1, PT, |R10|, 8.50705917302346158658e+37, PT ;  /* 0x7e8000000a00780b */ /* 0x000fe20003f24200 */
[----:B--2---:R-:W-:-:S03]  /*18f0*/  FADD R3, -R0, R3 ;  /* 0x0000000300037221 */ /* 0x004fc60000000100 */
[----:B------:R-:W-:Y:S01]  /*1900*/  FSEL R9, R9, R10, P1 ;  /* 0x0000000a09097208 */ /* 0x000fe20000800000 */
[C---:B------:R-:W-:Y:S01]  /*1910*/  FMUL R5, R3.reuse, R3 ;  /* 0x0000000303057220 */ /* 0x040fe20000400000 */
[----:B------:R-:W-:Y:S01]  /*1920*/  FFMA R0, R3, R8, R0 ;  /* 0x0000000803007223 */ /* 0x000fe20000000000 */
[----:B---3--:R-:W-:Y:S02]  /*1930*/  FADD R7, R7, R4 ;  /* 0x0000000407077221 */ /* 0x008fe40000000000 */
[----:B------:R-:W-:Y:S01]  /*1940*/  @!P2 FMUL R9, R9, 16777216 ;  /* 0x4b8000000909a820 */ /* 0x000fe20000400000 */
[----:B------:R-:W-:-:S03]  /*1950*/  FMUL R5, R2, R5 ;  /* 0x0000000502057220 */ /* 0x000fc60000400000 */
[----:B------:R-:W-:Y:S01]  /*1960*/  @P1 FMUL R17, R17, 0.25 ;  /* 0x3e80000011111820 */ /* 0x000fe20000400000 */
[----:B------:R-:W0:Y:S01]  /*1970*/  SHFL.BFLY PT, R3, R0, 0x1, 0x1f ;  /* 0x0c201f0000037f89 */ /* 0x000e2200000e0000 */
[----:B------:R-:W1:Y:S01]  /*1980*/  MUFU.RCP R4, R9 ;  /* 0x0000000900047308 */ /* 0x000e620000001000 */
[----:B------:R-:W-:Y:S01]  /*1990*/  FFMA R5, R8, R5, R7 ;  /* 0x0000000508057223 */ /* 0x000fe20000000007 */
[----:B------:R-:W-:Y:S01]  /*19a0*/  @!P2 FMUL R17, R17, 16777216 ;  /* 0x4b8000001111a820 */ /* 0x000fe20000400000 */
[C---:B------:R-:W-:Y:S02]  /*19b0*/  LOP3.LUT P1, RZ, R15.reuse, 0x7, RZ, 0xc0, !PT ;  /* 0x000000070fff7812 */ /* 0x040fe4000782c0ff */
[----:B------:R-:W-:Y:S01]  /*19c0*/  FSETP.NEU.AND P2, PT, R10, RZ, PT ;  /* 0x000000ff0a00720b */ /* 0x000fe20003f4d000 */
[----:B------:R-:W2:Y:S01]  /*19d0*/  SHFL.BFLY PT, R2, R5, 0x1, 0x1f ;  /* 0x0c201f0005027f89 */ /* 0x000ea200000e0000 */
[----:B------:R-:W-:Y:S01]  /*19e0*/  ISETP.LT.AND P1, PT, R15, 0x8, !P1 ;  /* 0x000000080f00780c */ /* 0x000fe20004f21270 */
[----:B-1----:R-:W-:-:S12]  /*19f0*/  FMUL R4, R4, R17 ;  /* 0x0000001104047220 */ /* 0x002fd80000400000 */
[----:B------:R-:W-:Y:S01]  /*1a00*/  @P1 STS [R15.X4+0x40], R10 ;  /* 0x0000400a0f001388 */ /* 0x000fe20000004800 */
[----:B------:R-:W-:Y:S01]  /*1a10*/  FSEL R4, R4, RZ, P2 ;  /* 0x000000ff04047208 */ /* 0x000fe20001000000 */
[----:B0-----:R-:W-:-:S04]  /*1a20*/  FADD R3, -R0, R3 ;  /* 0x0000000300037221 */ /* 0x001fc80000000100 */
[C---:B------:R-:W-:Y:S01]  /*1a30*/  FMUL R11, R3.reuse, R3 ;  /* 0x00000003030b7220 */ /* 0x040fe20000400000 */
[----:B------:R-:W-:Y:S01]  /*1a40*/  FFMA R0, R3, R4, R0 ;  /* 0x0000000403007223 */ /* 0x000fe20000000000 */
[----:B------:R-:W-:Y:S01]  /*1a50*/  IMAD.MOV.U32 R3, RZ, RZ, 0x39aaaaab ;  /* 0x39aaaaabff037424 */ /* 0x000fe200078e00ff */
[----:B--2---:R-:W-:Y:S01]  /*1a60*/  FADD R7, R5, R2 ;  /* 0x0000000205077221 */ /* 0x004fe20000000000 */
[----:B------:R-:W-:Y:S02]  /*1a70*/  FMUL R11, R6, R11 ;  /* 0x0000000b060b7220 */ /* 0x000fe40000400000 */
[----:B------:R0:W-:Y:S02]  /*1a80*/  @P1 STS [R15.X4], R0 ;  /* 0x000000000f001388 */ /* 0x0001e40000004800 */
[----:B------:R-:W-:-:S05]  /*1a90*/  FFMA R4, R4, R11, R7 ;  /* 0x0000000b04047223 */ /* 0x000fca0000000007 */
[----:B------:R-:W-:Y:S01]  /*1aa0*/  @P1 STS [R15.X4+0x20], R4 ;  /* 0x000020040f001388 */ /* 0x000fe20000004800 */
[----:B0-----:R-:W-:-:S03]  /*1ab0*/  IMAD.MOV.U32 R0, RZ, RZ, -0x800000 ;  /* 0xff800000ff007424 */ /* 0x001fc600078e00ff */
[----:B------:R-:W-:Y:S06]  /*1ac0*/  BAR.SYNC.DEFER_BLOCKING 0x0 ;  /* 0x0000000000007b1d */ /* 0x000fec0000010000 */
[----:B------:R-:W0:Y:S04]  /*1ad0*/  LDS R2, [0x20] ;  /* 0x00002000ff027984 */ /* 0x000e280000000800 */
[----:B------:R-:W1:Y:S01]  /*1ae0*/  LDS R44, [RZ] ;  /* 0x00000000ff2c7984 */ /* 0x000e620000000800 */
[----:B0-----:R-:W-:-:S04]  /*1af0*/  FFMA R2, R2, R3, 9.9999999747524270788e-07 ;  /* 0x358637bd02027423 */ /* 0x001fc80000000003 */
[----:B-1----:R0:W2:Y:S03]  /*1b00*/  MUFU.RSQ R46, R2 ;  /* 0x00000002002e7308 */ /* 0x0020a60000001400 */
.L_x_0:
[----:B------:R-:W-:Y:S01]  /*1b10*/  LOP3.LUT R52, R28, UR4, RZ, 0xfc, !PT ;  /* 0x000000041c347c12 */ /* 0x000fe2000f8efcff */
[----:B------:R-:W-:Y:S01]  /*1b20*/  CS2R R4, SRZ ;  /* 0x0000000000047805 */ /* 0x000fe2000001ff00 */
[----:B------:R-:W-:Y:S01]  /*1b30*/  CS2R R6, SRZ ;  /* 0x0000000000067805 */ /* 0x000fe2000001ff00 */
[----:B------:R-:W-:Y:S01]  /*1b40*/  CS2R R24, SRZ ;  /* 0x0000000000187805 */ /* 0x000fe2000001ff00 */
[C---:B------:R-:W-:Y:S01]  /*1b50*/  ISETP.GE.U32.AND P2, PT, R52.reuse, 0xc00, PT ;  /* 0x00000c003400780c */ /* 0x040fe20003f46070 */
[----:B------:R-:W-:Y:S01]  /*1b60*/  CS2R R26, SRZ ;  /* 0x00000000001a7805 */ /* 0x000fe2000001ff00 */
[C---:B0-----:R-:W-:Y:S02]  /*1b70*/  LEA R2, P6, R52.reuse, c[0x0][0x170], 0x1 ;  /* 0x00005c0034027a11 */ /* 0x041fe400078c08ff */
[----:B------:R-:W-:Y:S02]  /*1b80*/  ISETP.GE.U32.AND.EX P2, PT, R45, RZ, PT, P2 ;  /* 0x000000ff2d00720c */ /* 0x000fe40003f46120 */
[----:B------:R-:W-:-:S02]  /*1b90*/  LEA.HI.X R3, R52, c[0x0][0x174], R45, 0x1, P6 ;  /* 0x00005d0034037a11 */ /* 0x000fc400030f0c2d */
[----:B------:R-:W-:-:S04]  /*1ba0*/  LEA R30, P5, R52, c[0x0][0x168], 0x2 ;  /* 0x00005a00341e7a11 */ /* 0x000fc800078a10ff */
[----:B------:R-:W-:-:S05]  /*1bb0*/  LEA.HI.X R31, R52, c[0x0][0x16c], R45, 0x2, P5 ;  /* 0x00005b00341f7a11 */ /* 0x000fca00028f142d */
[----:B------:R0:W3:Y:S04]  /*1bc0*/  @!P2 LDG.E.EL.128 R4, [R2.64+0x1800] ;  /* 0x001800100204a981 */ /* 0x0000e8000c2e1d00 */
[----:B------:R-:W4:Y:S01]  /*1bd0*/  @!P2 LDG.E.EL.128 R24, [R30.64+0x3000] ;  /* 0x003000101e18a981 */ /* 0x000f22000c2e1d00 */
[----:B------:R-:W-:Y:S01]  /*1be0*/  CS2R R8, SRZ ;  /* 0x0000000000087805 */ /* 0x000fe2000001ff00 */
[----:B------:R-:W-:-:S06]  /*1bf0*/  CS2R R10, SRZ ;  /* 0x00000000000a7805 */ /* 0x000fcc000001ff00 */
[----:B------:R1:W5:Y:S01]  /*1c00*/  @!P2 LDG.E.EL.128 R8, [R30.64+0x3010] ;  /* 0x003010101e08a981 */ /* 0x000362000c2e1d00 */
[----:B------:R-:W-:Y:S01]  /*1c10*/  CS2R R12, SRZ ;  /* 0x00000000000c7805 */ /* 0x000fe2000001ff00 */
[----:B------:R-:W-:Y:S01]  /*1c20*/  CS2R R14, SRZ ;  /* 0x00000000000e7805 */ /* 0x000fe2000001ff00 */
[----:B------:R-:W-:Y:S01]  /*1c30*/  CS2R R16, SRZ ;  /* 0x0000000000107805 */ /* 0x000fe2000001ff00 */
[----:B------:R-:W-:Y:S01]  /*1c40*/  CS2R R18, SRZ ;  /* 0x0000000000127805 */ /* 0x000fe2000001ff00 */
[----:B------:R-:W-:Y:S01]  /*1c50*/  CS2R R20, SRZ ;  /* 0x0000000000147805 */ /* 0x000fe2000001ff00 */
[----:B------:R-:W-:Y:S01]  /*1c60*/  CS2R R22, SRZ ;  /* 0x0000000000167805 */ /* 0x000fe2000001ff00 */
[----:B------:R-:W-:Y:S01]  /*1c70*/  PLOP3.LUT P5, PT, PT, PT, UP1, 0x40, 0x0 ;  /* 0x000000000000781c */ /* 0x000fe20003fae818 */
[----:B--2---:R1:W2:Y:S04]  /*1c80*/  @!P2 LDG.E.EL.128 R12, [R30.64] ;  /* 0x000000101e0ca981 */ /* 0x0042a8000c2e1d00 */
[----:B------:R1:W2:Y:S04]  /*1c90*/  @!P2 LDG.E.EL.128 R16, [R30.64+0x10] ;  /* 0x000010101e10a981 */ /* 0x0002a8000c2e1d00 */
[----:B------:R0:W2:Y:S01]  /*1ca0*/  @!P2 LDG.E.EL.128 R20, [R2.64] ;  /* 0x000000100214a981 */ /* 0x0000a2000c2e1d00 */
[----:B------:R-:W-:Y:S01]  /*1cb0*/  ISETP.LT.U32.AND P2, PT, R52, 0xc00, PT ;  /* 0x00000c003400780c */ /* 0x000fe20003f41070 */
[----:B------:R-:W-:-:S03]  /*1cc0*/  UMOV UR14, 0x2 ;  /* 0x00000002000e7882 */ /* 0x000fc60000000000 */
[----:B------:R-:W-:Y:S01]  /*1cd0*/  ISETP.LT.U32.AND.EX P2, PT, R45, RZ, P5, P2 ;  /* 0x000000ff2d00720c */ /* 0x000fe20002f41120 */
[----:B0-----:R-:W-:Y:S02]  /*1ce0*/  IMAD.U32 R2, RZ, RZ, UR14 ;  /* 0x0000000eff027e24 */ /* 0x001fe4000f8e00ff */
[C---:B---3--:R-:W-:Y:S01]  /*1cf0*/  IMAD.U32 R51, R4.reuse, 0x10000, RZ ;  /* 0x0001000004337824 */ /* 0x048fe200078e00ff */
[----:B------:R-:W-:Y:S01]  /*1d00*/  PRMT R4, R4, 0x7632, R4 ;  /* 0x0000763204047816 */ /* 0x000fe20000000004 */
[----:B------:R-:W-:Y:S02]  /*1d10*/  IMAD.U32 R3, R6, 0x10000, RZ ;  /* 0x0001000006037824 */ /* 0x000fe400078e00ff */
[----:B----4-:R-:W-:Y:S01]  /*1d20*/  FADD R50, R51, R24 ;  /* 0x0000001833327221 */ /* 0x010fe20000000000 */
[C---:B------:R-:W-:Y:S01]  /*1d30*/  IMAD.U32 R51, R5.reuse, 0x10000, RZ ;  /* 0x0001000005337824 */ /* 0x040fe200078e00ff */
[----:B------:R-:W-:Y:S01]  /*1d40*/  PRMT R5, R5, 0x7632, R5 ;  /* 0x0000763205057816 */ /* 0x000fe20000000005 */
[----:B------:R-:W-:-:S02]  /*1d50*/  IMAD.U32 R24, R4, 0x10000, RZ ;  /* 0x0001000004187824 */ /* 0x000fc400078e00ff */
[----:B------:R-:W-:Y:S02]  /*1d60*/  FADD R4, R51, R26 ;  /* 0x0000001a33047221 */ /* 0x000fe40000000000 */
[----:B-1----:R-:W-:Y:S01]  /*1d70*/  FADD R30, R24, R25 ;  /* 0x00000019181e7221 */ /* 0x002fe20000000000 */
[----:B------:R-:W-:Y:S01]  /*1d80*/  IMAD.U32 R25, RZ, RZ, UR15 ;  /* 0x0000000fff197e24 */ /* 0x000fe2000f8e00ff */
[----:B-----5:R-:W-:Y:S01]  /*1d90*/  FADD R8, R3, R8 ;  /* 0x0000000803087221 */ /* 0x020fe20000000000 */
[----:B------:R-:W-:Y:S02]  /*1da0*/  IMAD.U32 R24, R5, 0x10000, RZ ;  /* 0x0001000005187824 */ /* 0x000fe400078e00ff */
[----:B------:R-:W-:Y:S02]  /*1db0*/  IMAD R5, R25, 0xc00, R52 ;  /* 0x00000c0019057824 */ /* 0x000fe400078e0234 */
[----:B------:R-:W-:Y:S02]  /*1dc0*/  FADD R31, R24, R27 ;  /* 0x0000001b181f7221 */ /* 0x000fe40000000000 */
[----:B------:R-:W-:Y:S01]  /*1dd0*/  CS2R R24, SRZ ;  /* 0x0000000000187805 */ /* 0x000fe2000001ff00 */
[----:B------:R-:W-:Y:S01]  /*1de0*/  CS2R R26, SRZ ;  /* 0x00000000001a7805 */ /* 0x000fe2000001ff00 */
[----:B------:R-:W-:-:S05]  /*1df0*/  IMAD.WIDE R2, R5, R2, c[0x0][0x160] ;  /* 0x0000580005027625 */ /* 0x000fca00078e0202 */
[----:B------:R0:W3:Y:S01]  /*1e00*/  @P2 LDG.E.EF.128 R24, [R2.64] ;  /* 0x0000001002182981 */ /* 0x0000e2000c0e1d00 */
[----:B------:R-:W-:Y:S01]  /*1e10*/  PRMT R51, R7, 0x7632, R51 ;  /* 0x0000763207337816 */ /* 0x000fe20000000033 */
[----:B------:R-:W-:Y:S01]  /*1e20*/  FADD R50, R50, 1 ;  /* 0x3f80000032327421 */ /* 0x000fe20000000000 */
[----:B------:R-:W-:Y:S01]  /*1e30*/  PRMT R6, R6, 0x7632, R6 ;  /* 0x0000763206067816 */ /* 0x000fe20000000006 */
[----:B------:R-:W-:Y:S01]  /*1e40*/  FADD R8, R8, 1 ;  /* 0x3f80000008087421 */ /* 0x000fe20000000000 */
[----:B------:R-:W-:Y:S01]  /*1e50*/  FADD R4, R4, 1 ;  /* 0x3f80000004047421 */ /* 0x000fe20000000000 */
[----:B------:R-:W-:Y:S01]  /*1e60*/  IMAD.U32 R52, R51, 0x10000, RZ ;  /* 0x0001000033347824 */ /* 0x000fe200078e00ff */
[----:B------:R-:W-:Y:S01]  /*1e70*/  FADD R31, R31, 1 ;  /* 0x3f8000001f1f7421 */ /* 0x000fe20000000000 */
[C---:B--2---:R-:W-:Y:S01]  /*1e80*/  IMAD.U32 R51, R20.reuse, 0x10000, RZ ;  /* 0x0001000014337824 */ /* 0x044fe200078e00ff */
[----:B------:R-:W-:Y:S01]  /*1e90*/  PRMT R20, R20, 0x7632, R20 ;  /* 0x0000763214147816 */ /* 0x000fe20000000014 */
[C---:B0-----:R-:W-:Y:S01]  /*1ea0*/  IMAD.U32 R3, R21.reuse, 0x10000, RZ ;  /* 0x0001000015037824 */ /* 0x041fe200078e00ff */
[----:B------:R-:W-:Y:S01]  /*1eb0*/  PRMT R21, R21, 0x7632, R21 ;  /* 0x0000763215157816 */ /* 0x000fe20000000015 */
[----:B------:R-:W-:Y:S01]  /*1ec0*/  FADD R12, R51, R12 ;  /* 0x0000000c330c7221 */ /* 0x000fe20000000000 */
[C---:B------:R-:W-:Y:S01]  /*1ed0*/  IMAD.U32 R51, R22.reuse, 0x10000, RZ ;  /* 0x0001000016337824 */ /* 0x040fe200078e00ff */
[----:B------:R-:W-:Y:S01]  /*1ee0*/  PRMT R22, R22, 0x7632, R22 ;  /* 0x0000763216167816 */ /* 0x000fe20000000016 */
[----:B------:R-:W-:Y:S01]  /*1ef0*/  FADD R14, R3, R14 ;  /* 0x0000000e030e7221 */ /* 0x000fe20000000000 */
[----:B------:R-:W-:Y:S01]  /*1f00*/  IMAD.U32 R2, R21, 0x10000, RZ ;  /* 0x0001000015027824 */ /* 0x000fe200078e00ff */
[----:B------:R-:W-:Y:S01]  /*1f10*/  PRMT R3, R23, 0x7632, R3 ;  /* 0x0000763217037816 */ /* 0x000fe20000000003 */
[----:B------:R-:W-:Y:S01]  /*1f20*/  IMAD.U32 R6, R6, 0x10000, RZ ;  /* 0x0001000006067824 */ /* 0x000fe200078e00ff */
[----:B------:R-:W-:Y:S01]  /*1f30*/  FADD R16, R51, R16 ;  /* 0x0000001033107221 */ /* 0x000fe20000000000 */
[----:B------:R-:W-:Y:S01]  /*1f40*/  FADD R15, R2, R15 ;  /* 0x0000000f020f7221 */ /* 0x000fe20000000000 */
[----:B------:R-:W-:Y:S01]  /*1f50*/  IMAD.U32 R22, R22, 0x10000, RZ ;  /* 0x0001000016167824 */ /* 0x000fe200078e00ff */
[----:B------:R-:W-:Y:S01]  /*1f60*/  FADD R9, R6, R9 ;  /* 0x0000000906097221 */ /* 0x000fe20000000000 */
[----:B------:R-:W-:Y:S01]  /*1f70*/  IMAD.U32 R6, R3, 0x10000, RZ ;  /* 0x0001000003067824 */ /* 0x000fe200078e00ff */
[----:B------:R-:W-:Y:S01]  /*1f80*/  FSETP.NAN.AND P5, PT, R43, R43, PT ;  /* 0x0000002b2b00720b */ /* 0x000fe20003fa8000 */
[----:B------:R-:W-:Y:S01]  /*1f90*/  FADD R21, R22, R17 ;  /* 0x0000001116157221 */ /* 0x000fe20000000000 */
[----:B------:R-:W-:Y:S01]  /*1fa0*/  IMAD.U32 R20, R20, 0x10000, RZ ;  /* 0x0001000014147824 */ /* 0x000fe200078e00ff */
[----:B------:R-:W-:Y:S01]  /*1fb0*/  FADD R19, R6, R19 ;  /* 0x0000001306137221 */ /* 0x000fe20000000000 */
[----:B------:R-:W-:Y:S01]  /*1fc0*/  FADD R30, R30, 1 ;  /* 0x3f8000001e1e7421 */ /* 0x000fe20000000000 */
[----:B------:R-:W-:Y:S01]  /*1fd0*/  FADD R11, R52, R11 ;  /* 0x0000000b340b7221 */ /* 0x000fe20000000000 */
[----:B------:R-:W-:Y:S01]  /*1fe0*/  FADD R13, R20, R13 ;  /* 0x0000000d140d7221 */ /* 0x000fe20000000000 */
[----:B------:R-:W-:Y:S01]  /*1ff0*/  IMAD.U32 R23, R23, 0x10000, RZ ;  /* 0x0001000017177824 */ /* 0x000fe200078e00ff */
[----:B------:R-:W-:Y:S01]  /*2000*/  UMOV UR4, 0x800 ;  /* 0x0000080000047882 */ /* 0x000fe20000000000 */
[----:B------:R-:W-:-:S02]  /*2010*/  FADD R11, R11, 1 ;  /* 0x3f8000000b0b7421 */ /* 0x000fc40000000000 */
[----:B------:R-:W-:Y:S01]  /*2020*/  FADD R18, R23, R18 ;  /* 0x0000001217127221 */ /* 0x000fe20000000000 */
[----:B---3--:R-:W-:Y:S01]  /*2030*/  PRMT R2, R26, 0x7632, R2 ;  /* 0x000076321a027816 */ /* 0x008fe20000000002 */
[C---:B------:R-:W-:Y:S01]  /*2040*/  IMAD.U32 R3, R24.reuse, 0x10000, RZ ;  /* 0x0001000018037824 */ /* 0x040fe200078e00ff */
[----:B------:R-:W-:-:S03]  /*2050*/  PRMT R24, R24, 0x7632, R24 ;  /* 0x0000763218187816 */ /* 0x000fc60000000018 */
[----:B------:R-:W-:Y:S01]  /*2060*/  IMAD.U32 R17, R2, 0x10000, RZ ;  /* 0x0001000002117824 */ /* 0x000fe200078e00ff */
[----:B------:R-:W-:-:S03]  /*2070*/  FADD R3, -R44, R3 ;  /* 0x000000032c037221 */ /* 0x000fc60000000100 */
[----:B------:R-:W-:Y:S01]  /*2080*/  FADD R17, -R44, R17 ;  /* 0x000000112c117221 */ /* 0x000fe20000000100 */
[----:B------:R-:W-:-:S03]  /*2090*/  FMUL R3, R46, R3 ;  /* 0x000000032e037220 */ /* 0x000fc60000400000 */
[----:B------:R-:W-:Y:S01]  /*20a0*/  FMUL R6, R46, R17 ;  /* 0x000000112e067220 */ /* 0x000fe20000400000 */
[----:B------:R-:W-:Y:S01]  /*20b0*/  FADD R17, R9, 1 ;  /* 0x3f80000009117421 */ /* 0x000fe20000000000 */
[----:B------:R-:W-:Y:S01]  /*20c0*/  IMAD.U32 R9, R26, 0x10000, RZ ;  /* 0x000100001a097824 */ /* 0x000fe200078e00ff */
[----:B------:R-:W-:Y:S01]  /*20d0*/  FFMA R12, R3, R50, R12 ;  /* 0x00000032030c7223 */ /* 0x000fe2000000000c */
[C---:B------:R-:W-:Y:S01]  /*20e0*/  IMAD.U32 R3, R25.reuse, 0x10000, RZ ;  /* 0x0001000019037824 */ /* 0x040fe200078e00ff */
[----:B------:R-:W-:Y:S01]  /*20f0*/  PRMT R25, R25, 0x7632, R25 ;  /* 0x0000763219197816 */ /* 0x000fe20000000019 */
[----:B------:R-:W-:Y:S01]  /*2100*/  FADD R9, -R44, R9 ;  /* 0x000000092c097221 */ /* 0x000fe20000000100 */
[----:B------:R-:W-:Y:S01]  /*2110*/  FFMA R6, R6, R17, R21 ;  /* 0x0000001106067223 */ /* 0x000fe20000000015 */
[----:B------:R-:W-:Y:S02]  /*2120*/  FADD R3, -R44, R3 ;  /* 0x000000032c037221 */ /* 0x000fe40000000100 */
[C---:B------:R-:W-:Y:S01]  /*2130*/  FMUL R9, R46.reuse, R9 ;  /* 0x000000092e097220 */ /* 0x040fe20000400000 */
[----:B------:R-:W-:Y:S01]  /*2140*/  IMAD.U32 R25, R25, 0x10000, RZ ;  /* 0x0001000019197824 */ /* 0x000fe200078e00ff */
[----:B------:R-:W-:Y:S01]  /*2150*/  FMUL R17, R46, R3 ;  /* 0x000000032e117220 */ /* 0x000fe20000400000 */
[----:B------:R-:W-:Y:S01]  /*2160*/  FSETP.GEU.AND P6, PT, R42, R6, PT ;  /* 0x000000062a00720b */ /* 0x000fe20003fce000 */
[----:B------:R-:W-:Y:S01]  /*2170*/  FFMA R3, R9, R8, R16 ;  /* 0x0000000809037223 */ /* 0x000fe20000000010 */
[----:B------:R-:W-:Y:S01]  /*2180*/  FADD R25, -R44, R25 ;  /* 0x000000192c197221 */ /* 0x000fe20000000100 */
[----:B------:R-:W-:Y:S01]  /*2190*/  FFMA R14, R17, R4, R14 ;  /* 0x00000004110e7223 */ /* 0x000fe2000000000e */
[----:B------:R-:W-:Y:S01]  /*21a0*/  FSEL R17, R42, R6, !P6 ;  /* 0x000000062a117208 */ /* 0x000fe20007000000 */
[----:B------:R-:W-:Y:S01]  /*21b0*/  IMAD.U32 R9, R24, 0x10000, RZ ;  /* 0x0001000018097824 */ /* 0x000fe200078e00ff */
[----:B------:R-:W-:Y:S01]  /*21c0*/  FSETP.GEU.AND P6, PT, R43, R3, PT ;  /* 0x000000032b00720b */ /* 0x000fe20003fce000 */
[----:B------:R-:W-:Y:S01]  /*21d0*/  FMUL R2, R46, R25 ;  /* 0x000000192e027220 */ /* 0x000fe20000400000 */
[----:B------:R-:W-:Y:S01]  /*21e0*/  PRMT R8, R27, 0x7632, R8 ;  /* 0x000076321b087816 */ /* 0x000fe20000000008 */
[----:B------:R-:W-:Y:S01]  /*21f0*/  FADD R9, -R44, R9 ;  /* 0x000000092c097221 */ /* 0x000fe20000000100 */
[C---:B------:R-:W-:Y:S01]  /*2200*/  FSEL R4, R43.reuse, R3, !P6 ;  /* 0x000000032b047208 */ /* 0x040fe20007000000 */
[----:B------:R-:W-:Y:S01]  /*2210*/  FFMA R15, R2, R31, R15 ;  /* 0x0000001f020f7223 */ /* 0x000fe2000000000f */
[----:B------:R-:W-:Y:S01]  /*2220*/  FSETP.NAN.AND P6, PT, R42, R42, PT ;  /* 0x0000002a2a00720b */ /* 0x000fe20003fc8000 */
[----:B------:R-:W-:Y:S01]  /*2230*/  FMUL R2, R46, R9 ;  /* 0x000000092e027220 */ /* 0x000fe20000400000 */
[----:B------:R-:W-:Y:S01]  /*2240*/  @P2 FSEL R43, R43, R4, P5 ;  /* 0x000000042b2b2208 */ /* 0x000fe20002800000 */
[----:B------:R-:W-:Y:S01]  /*2250*/  IMAD.U32 R27, R27, 0x10000, RZ ;  /* 0x000100001b1b7824 */ /* 0x000fe200078e00ff */
[----:B------:R-:W-:Y:S01]  /*2260*/  @P2 FSEL R42, R42, R17, P6 ;  /* 0x000000112a2a2208 */ /* 0x000fe20003000000 */
[----:B------:R-:W-:Y:S01]  /*2270*/  IMAD.U32 R17, R8, 0x10000, RZ ;  /* 0x0001000008117824 */ /* 0x000fe200078e00ff */
[-C--:B------:R-:W-:Y:S01]  /*2280*/  FSETP.GEU.AND P5, PT, R40, R15.reuse, PT ;  /* 0x0000000f2800720b */ /* 0x080fe20003fae000 */
[----:B------:R-:W-:Y:S01]  /*2290*/  FFMA R13, R2, R30, R13 ;  /* 0x0000001e020d7223 */ /* 0x000fe2000000000d */
[CC--:B------:R-:W-:Y:S01]  /*22a0*/  FSETP.GEU.AND P6, PT, R41.reuse, R14.reuse, PT ;  /* 0x0000000e2900720b */ /* 0x0c0fe20003fce000 */
[----:B------:R-:W-:Y:S01]  /*22b0*/  FADD R17, -R44, R17 ;  /* 0x000000112c117221 */ /* 0x000fe20000000100 */
[----:B------:R-:W-:Y:S01]  /*22c0*/  FSEL R9, R40, R15, !P5 ;  /* 0x0000000f28097208 */ /* 0x000fe20006800000 */
[----:B------:R-:W-:Y:S01]  /*22d0*/  FADD R27, -R44, R27 ;  /* 0x0000001b2c1b7221 */ /* 0x000fe20000000100 */
[C---:B------:R-:W-:Y:S01]  /*22e0*/  FSETP.NAN.AND P5, PT, R41.reuse, R41, PT ;  /* 0x000000292900720b */ /* 0x040fe20003fa8000 */
[----:B------:R-:W-:Y:S01]  /*22f0*/  IMAD.U32 R8, RZ, RZ, UR14 ;  /* 0x0000000eff087e24 */ /* 0x000fe2000f8e00ff */
[----:B------:R-:W-:Y:S01]  /*2300*/  FSEL R4, R41, R14, !P6 ;  /* 0x0000000e29047208 */ /* 0x000fe20007000000 */
[----:B------:R-:W-:Y:S01]  /*2310*/  FMUL R27, R46, R27 ;  /* 0x0000001b2e1b7220 */ /* 0x000fe20000400000 */
[----:B------:R-:W-:-:S02]  /*2320*/  FSETP.NAN.AND P6, PT, R40, R40, PT ;  /* 0x000000282800720b */ /* 0x000fc40003fc8000 */
[----:B------:R-:W-:Y:S01]  /*2330*/  @P2 FSEL R41, R41, R4, P5 ;  /* 0x0000000429292208 */ /* 0x000fe20002800000 */
[----:B------:R-:W-:Y:S01]  /*2340*/  FMUL R4, R46, R17 ;  /* 0x000000112e047220 */ /* 0x000fe20000400000 */
[C---:B------:R-:W-:Y:S02]  /*2350*/  FSETP.GT.AND P5, PT, R39.reuse, R13, PT ;  /* 0x0000000d2700720b */ /* 0x040fe40003fa4000 */
[----:B------:R-:W-:Y:S01]  /*2360*/  @P2 FSEL R40, R40, R9, P6 ;  /* 0x0000000928282208 */ /* 0x000fe20003000000 */
[----:B------:R-:W-:Y:S01]  /*2370*/  FFMA R11, R4, R11, R19 ;  /* 0x0000000b040b7223 */ /* 0x000fe20000000013 */
[----:B------:R-:W-:Y:S01]  /*2380*/  FSETP.NAN.AND P6, PT, R39, R39, PT ;  /* 0x000000272700720b */ /* 0x000fe20003fc8000 */
[----:B------:R-:W-:Y:S01]  /*2390*/  IMAD.U32 R9, R7, 0x10000, RZ ;  /* 0x0001000007097824 */ /* 0x000fe200078e00ff */
[----:B------:R-:W-:Y:S02]  /*23a0*/  FSEL R2, R39, R13, P5 ;  /* 0x0000000d27027208 */ /* 0x000fe40002800000 */
[----:B------:R-:W-:Y:S01]  /*23b0*/  FSETP.GT.AND P5, PT, R38, R12, PT ;  /* 0x0000000c2600720b */ /* 0x000fe20003fa4000 */
[----:B------:R-:W-:Y:S01]  /*23c0*/  FADD R9, R9, R10 ;  /* 0x0000000a09097221 */ /* 0x000fe20000000000 */
[----:B------:R-:W-:-:S02]  /*23d0*/  @P2 FSEL R39, R39, R2, P6 ;  /* 0x0000000227272208 */ /* 0x000fc40003000000 */
[C---:B------:R-:W-:Y:S02]  /*23e0*/  FSETP.NAN.AND P6, PT, R38.reuse, R38, PT ;  /* 0x000000262600720b */ /* 0x040fe40003fc8000 */
[C---:B------:R-:W-:Y:S02]  /*23f0*/  FSEL R7, R38.reuse, R12, P5 ;  /* 0x0000000c26077208 */ /* 0x040fe40002800000 */
[C---:B------:R-:W-:Y:S02]  /*2400*/  FSETP.GEU.AND P5, PT, R37.reuse, R11, PT ;  /* 0x0000000b2500720b */ /* 0x040fe40003fae000 */
[----:B------:R-:W-:Y:S02]  /*2410*/  @P2 FSEL R38, R38, R7, P6 ;  /* 0x0000000726262208 */ /* 0x000fe40003000000 */
[C---:B------:R-:W-:Y:S02]  /*2420*/  FSETP.NAN.AND P6, PT, R37.reuse, R37, PT ;  /* 0x000000252500720b */ /* 0x040fe40003fc8000 */
[----:B------:R-:W-:-:S02]  /*2430*/  FSEL R2, R37, R11, !P5 ;  /* 0x0000000b25027208 */ /* 0x000fc40006800000 */
[CC--:B------:R-:W-:Y:S02]  /*2440*/  FSETP.GEU.AND P5, PT, R36.reuse, R13.reuse, PT ;  /* 0x0000000d2400720b */ /* 0x0c0fe40003fae000 */
[----:B------:R-:W-:Y:S01]  /*2450*/  @P2 FSEL R37, R37, R2, P6 ;  /* 0x0000000225252208 */ /* 0x000fe20003000000 */
[----:B------:R-:W-:Y:S01]  /*2460*/  FADD R2, R9, 1 ;  /* 0x3f80000009027421 */ /* 0x000fe20000000000 */
[C---:B------:R-:W-:Y:S02]  /*2470*/  FSETP.NAN.AND P6, PT, R36.reuse, R36, PT ;  /* 0x000000242400720b */ /* 0x040fe40003fc8000 */
[C---:B------:R-:W-:Y:S01]  /*2480*/  FSEL R7, R36.reuse, R13, !P5 ;  /* 0x0000000d24077208 */ /* 0x040fe20006800000 */
[----:B------:R-:W-:Y:S01]  /*2490*/  FFMA R18, R27, R2, R18 ;  /* 0x000000021b127223 */ /* 0x000fe20000000012 */
[----:B------:R-:W-:Y:S02]  /*24a0*/  FSETP.NAN.AND P5, PT, R35, R35, PT ;  /* 0x000000232300720b */ /* 0x000fe40003fa8000 */
[----:B------:R-:W-:-:S02]  /*24b0*/  @P2 FSEL R36, R36, R7, P6 ;  /* 0x0000000724242208 */ /* 0x000fc40003000000 */
[----:B------:R-:W-:-:S04]  /*24c0*/  FSETP.GEU.AND P6, PT, R35, R12, PT ;  /* 0x0000000c2300720b */ /* 0x000fc80003fce000 */
[C---:B------:R-:W-:Y:S02]  /*24d0*/  FSEL R4, R35.reuse, R12, !P6 ;  /* 0x0000000c23047208 */ /* 0x040fe40007000000 */
[CC--:B------:R-:W-:Y:S02]  /*24e0*/  FSETP.GT.AND P6, PT, R34.reuse, R11.reuse, PT ;  /* 0x0000000b2200720b */ /* 0x0c0fe40003fc4000 */
[----:B------:R-:W-:Y:S02]  /*24f0*/  @P2 FSEL R35, R35, R4, P5 ;  /* 0x0000000423232208 */ /* 0x000fe40002800000 */
[C---:B------:R-:W-:Y:S02]  /*2500*/  FSETP.NAN.AND P5, PT, R34.reuse, R34, PT ;  /* 0x000000222200720b */ /* 0x040fe40003fa8000 */
[----:B------:R-:W-:Y:S02]  /*2510*/  FSEL R7, R34, R11, P6 ;  /* 0x0000000b22077208 */ /* 0x000fe40003000000 */
[----:B------:R-:W-:-:S02]  /*2520*/  FSETP.GT.AND P6, PT, R33, R18, PT ;  /* 0x000000122100720b */ /* 0x000fc40003fc4000 */
[----:B------:R-:W-:Y:S02]  /*2530*/  @P2 FSEL R34, R34, R7, P5 ;  /* 0x0000000722222208 */ /* 0x000fe40002800000 */
[C---:B------:R-:W-:Y:S02]  /*2540*/  FSETP.NAN.AND P5, PT, R33.reuse, R33, PT ;  /* 0x000000212100720b */ /* 0x040fe40003fa8000 */
[----:B------:R-:W-:Y:S02]  /*2550*/  FSEL R2, R33, R18, P6 ;  /* 0x0000001221027208 */ /* 0x000fe40003000000 */
[----:B------:R-:W-:Y:S02]  /*2560*/  FSETP.GT.AND P6, PT, R29, R6, PT ;  /* 0x000000061d00720b */ /* 0x000fe40003fc4000 */
[----:B------:R-:W-:Y:S02]  /*2570*/  @P2 FSEL R33, R33, R2, P5 ;  /* 0x0000000221212208 */ /* 0x000fe40002800000 */
[----:B------:R-:W-:-:S02]  /*2580*/  FSETP.GT.AND P5, PT, R32, R3, PT ;  /* 0x000000032000720b */ /* 0x000fc40003fa4000 */
[C---:B------:R-:W-:Y:S02]  /*2590*/  FSEL R2, R29.reuse, R6, P6 ;  /* 0x000000061d027208 */ /* 0x040fe40003000000 */
[C---:B------:R-:W-:Y:S02]  /*25a0*/  FSETP.NAN.AND P6, PT, R32.reuse, R32, PT ;  /* 0x000000202000720b */ /* 0x040fe40003fc8000 */
[C---:B------:R-:W-:Y:S02]  /*25b0*/  FSEL R7, R32.reuse, R3, P5 ;  /* 0x0000000320077208 */ /* 0x040fe40002800000 */
[----:B------:R-:W-:Y:S02]  /*25c0*/  FSETP.NAN.AND P5, PT, R29, R29, PT ;  /* 0x0000001d1d00720b */ /* 0x000fe40003fa8000 */
[----:B------:R-:W-:Y:S02]  /*25d0*/  @P2 FSEL R32, R32, R7, P6 ;  /* 0x0000000720202208 */ /* 0x000fe40003000000 */
[----:B------:R-:W-:-:S02]  /*25e0*/  FSETP.GT.AND P6, PT, R0, R15, PT ;  /* 0x0000000f0000720b */ /* 0x000fc40003fc4000 */
[----:B------:R-:W-:Y:S02]  /*25f0*/  @P2 FSEL R29, R29, R2, P5 ;  /* 0x000000021d1d2208 */ /* 0x000fe40002800000 */
[----:B------:R-:W-:Y:S01]  /*2600*/  F2FP.BF16.PACK_AB R6, R6, R3 ;  /* 0x000000030606723e */ /* 0x000fe200000010ff */
[----:B------:R-:W-:Y:S01]  /*2610*/  IMAD.WIDE R2, R5, R8, c[0x0][0x178] ;  /* 0x00005e0005027625 */ /* 0x000fe200078e0208 */
[----:B------:R-:W-:Y:S02]  /*2620*/  F2FP.BF16.PACK_AB R5, R15, R14 ;  /* 0x0000000e0f05723e */ /* 0x000fe400000010ff */
[----:B------:R-:W-:Y:S02]  /*2630*/  F2FP.BF16.PACK_AB R4, R13, R12 ;  /* 0x0000000c0d04723e */ /* 0x000fe400000010ff */
[----:B------:R-:W-:Y:S02]  /*2640*/  F2FP.BF16.PACK_AB R7, R11, R18 ;  /* 0x000000120b07723e */ /* 0x000fe400000010ff */
[----:B------:R-:W-:-:S02]  /*2650*/  FSETP.NAN.AND P5, PT, R0, R0, PT ;  /* 0x000000000000720b */ /* 0x000fc40003fa8000 */
[----:B------:R-:W-:Y:S01]  /*2660*/  FSEL R15, R0, R15, P6 ;  /* 0x0000000f000f7208 */ /* 0x000fe20003000000 */
[----:B------:R0:W-:Y:S01]  /*2670*/  @P2 STG.E.128 [R2.64], R4 ;  /* 0x0000000402002986 */ /* 0x0001e2000c101d10 */
[----:B------:R-:W-:Y:S02]  /*2680*/  FSETP.GT.AND P6, PT, R48, R14, PT ;  /* 0x0000000e3000720b */ /* 0x000fe40003fc4000 */
[----:B------:R-:W-:Y:S02]  /*2690*/  @P2 FSEL R0, R0, R15, P5 ;  /* 0x0000000f00002208 */ /* 0x000fe40002800000 */
[C---:B------:R-:W-:Y:S02]  /*26a0*/  FSETP.NAN.AND P5, PT, R48.reuse, R48, PT ;  /* 0x000000303000720b */ /* 0x040fe40003fa8000 */
[----:B------:R-:W-:Y:S02]  /*26b0*/  FSEL R9, R48, R14, P6 ;  /* 0x0000000e30097208 */ /* 0x000fe40003000000 */
[----:B------:R-:W-:-:S02]  /*26c0*/  FSETP.GEU.AND P6, PT, R47, R18, PT ;  /* 0x000000122f00720b */ /* 0x000fc40003fce000 */
[----:B------:R-:W-:Y:S02]  /*26d0*/  @P2 FSEL R48, R48, R9, P5 ;  /* 0x0000000930302208 */ /* 0x000fe40002800000 */
[----:B------:R-:W-:Y:S01]  /*26e0*/  PLOP3.LUT P5, PT, PT, PT, UP0, 0x80, 0x0 ;  /* 0x000000000000781c */ /* 0x000fe20003faf008 */
[----:B------:R-:W-:Y:S01]  /*26f0*/  UPLOP3.LUT UP0, UPT, UPT, UPT, UPT, 0x40, 0x0 ;  /* 0x000000000000789c */ /* 0x000fe20003f0e870 */
[C---:B------:R-:W-:Y:S02]  /*2700*/  FSEL R18, R47.reuse, R18, !P6 ;  /* 0x000000122f127208 */ /* 0x040fe40007000000 */
[----:B------:R-:W-:-:S04]  /*2710*/  FSETP.NAN.AND P6, PT, R47, R47, PT ;  /* 0x0000002f2f00720b */ /* 0x000fc80003fc8000 */
[----:B------:R-:W-:-:S05]  /*2720*/  @P2 FSEL R47, R47, R18, P6 ;  /* 0x000000122f2f2208 */ /* 0x000fca0003000000 */
[----:B0-----:R-:W-:Y:S05]  /*2730*/  @P5 BRA `(.L_x_0) ;  /* 0xfffff3d000005947 */ /* 0x001fea000383ffff */
[C---:B------:R-:W-:Y:S01]  /*2740*/  FSETP.NAN.AND P2, PT, R35.reuse, R35, PT ;  /* 0x000000232300720b */ /* 0x040fe20003f48000 */
[----:B------:R-:W0:Y:S04]  /*2750*/  S2R R12, SR_TID.X ;  /* 0x00000000000c7919 */ /* 0x000e280000002100 */
[----:B------:R-:W-:Y:S01]  /*2760*/  BAR.SYNC.DEFER_BLOCKING 0x0 ;  /* 0x0000000000007b1d */ /* 0x000fe20000010000 */
[CC--:B------:R-:W-:Y:S02]  /*2770*/  FSETP.GEU.AND P5, PT, R35.reuse, R36.reuse, PT ;  /* 0x000000242300720b */ /* 0x0c0fe40003fae000 */
[----:B------:R-:W-:-:S03]  /*2780*/  FSEL R36, R35, R36, P2 ;  /* 0x0000002423247208 */ /* 0x000fc60001000000 */
[----:B------:R-:W-:Y:S01]  /*2790*/  ULDC.64 UR4, c[0x0][0x180] ;  /* 0x0000600000047ab9 */ /* 0x000fe20000000a00 */
[----:B------:R-:W-:Y:S01]  /*27a0*/  FSEL R36, R35, R36, !P5 ;  /* 0x0000002423247208 */ /* 0x000fe20006800000 */
[----:B------:R-:W-:Y:S02]  /*27b0*/  UIMAD.WIDE UR4, UR15, UR14, UR4 ;  /* 0x0000000e0f0472a5 */ /* 0x000fe4000f8e0204 */
[----:B------:R-:W-:Y:S01]  /*27c0*/  ULDC.64 UR6, c[0x0][0x188] ;  /* 0x0000620000067ab9 */ /* 0x000fe20000000a00 */
[C---:B------:R-:W-:Y:S01]  /*27d0*/  FSETP.GEU.AND P5, PT, R36.reuse, R41, PT ;  /* 0x000000292400720b */ /* 0x040fe20003fae000 */
[----:B------:R-:W-:Y:S01]  /*27e0*/  UIMAD.WIDE UR6, UR15, UR14, UR6 ;  /* 0x0000000e0f0672a5 */ /* 0x000fe2000f8e0206 */
[----:B------:R-:W-:Y:S01]  /*27f0*/  FSETP.NAN.AND P2, PT, R36, R36, PT ;  /* 0x000000242400720b */ /* 0x000fe20003f48000 */
[----:B------:R-:W-:Y:S02]  /*2800*/  ULDC.64 UR10, c[0x0][0x198] ;  /* 0x00006600000a7ab9 */ /* 0x000fe40000000a00 */
[----:B------:R-:W-:-:S02]  /*2810*/  ULDC.64 UR8, c[0x0][0x190] ;  /* 0x0000640000087ab9 */ /* 0x000fc40000000a00 */
[----:B------:R-:W-:Y:S01]  /*2820*/  ULDC.64 UR12, c[0x0][0x1a0] ;  /* 0x00006800000c7ab9 */ /* 0x000fe20000000a00 */
[----:B0-----:R-:W-:Y:S01]  /*2830*/  SHF.R.U32.HI R4, RZ, 0x3, R12 ;  /* 0x00000003ff047819 */ /* 0x001fe2000001160c */
[----:B------:R-:W-:-:S04]  /*2840*/  UIMAD.WIDE UR8, UR15, UR14, UR8 ;  /* 0x0000000e0f0872a5 */ /* 0x000fc8000f8e0208 */
[----:B------:R-:W-:Y:S02]  /*2850*/  @P5 FSEL R36, R36, R41, P2 ;  /* 0x0000002924245208 */ /* 0x000fe40001000000 */
[----:B------:R-:W-:Y:S01]  /*2860*/  LOP3.LUT R6, R4, 0x1c, RZ, 0xc0, !PT ;  /* 0x0000001c04067812 */ /* 0x000fe200078ec0ff */
[----:B------:R-:W-:Y:S01]  /*2870*/  IMAD.U32 R7, RZ, RZ, UR9 ;  /* 0x00000009ff077e24 */ /* 0x000fe2000f8e00ff */
[C---:B------:R-:W-:Y:S02]  /*2880*/  FSETP.GEU.AND P5, PT, R36.reuse, R40, PT ;  /* 0x000000282400720b */ /* 0x040fe40003fae000 */
[----:B------:R-:W-:-:S11]  /*2890*/  FSETP.NAN.AND P2, PT, R36, R36, PT ;  /* 0x000000242400720b */ /* 0x000fd60003f48000 */
[----:B------:R-:W-:-:S04]  /*28a0*/  @P5 FSEL R36, R36, R40, P2 ;  /* 0x0000002824245208 */ /* 0x000fc80001000000 */
        /* <DEDUP_REMOVED lines=12> */
[C---:B------:R-:W-:Y:S01]  /*2970*/  FSETP.NAN.AND P2, PT, R36.reuse, R36, PT ;  /* 0x000000242400720b */ /* 0x040fe20003f48000 */
[----:B------:R-:W0:Y:S02]  /*2980*/  SHFL.BFLY PT, R3, R36, 0x10, 0x1f ;  /* 0x0e001f0024037f89 */ /* 0x000e2400000e0000 */
[----:B0-----:R-:W-:-:S10]  /*2990*/  FSETP.GEU.AND P5, PT, R36, R3, PT ;  /* 0x000000032400720b */ /* 0x001fd40003fae000 */
[----:B------:R-:W-:Y:S02]  /*29a0*/  @!P2 FSEL R36, R36, R3, !P5 ;  /* 0x000000032424a208 */ /* 0x000fe40006800000 */
[C---:B------:R-:W-:Y:S02]  /*29b0*/  FSETP.NAN.AND P2, PT, R38.reuse, R38, PT ;  /* 0x000000262600720b */ /* 0x040fe40003f48000 */
[CC--:B------:R-:W-:Y:S01]  /*29c0*/  FSETP.GT.AND P5, PT, R38.reuse, R39.reuse, PT ;  /* 0x000000272600720b */ /* 0x0c0fe20003fa4000 */
[----:B------:R-:W0:Y:S01]  /*29d0*/  SHFL.BFLY PT, R3, R36, 0x8, 0x1f ;  /* 0x0d001f0024037f89 */ /* 0x000e2200000e0000 */
[----:B------:R-:W-:Y:S02]  /*29e0*/  FSEL R39, R38, R39, P2 ;  /* 0x0000002726277208 */ /* 0x000fe40001000000 */
[----:B------:R-:W-:Y:S02]  /*29f0*/  FSETP.NAN.AND P6, PT, R36, R36, PT ;  /* 0x000000242400720b */ /* 0x000fe40003fc8000 */
[----:B------:R-:W-:-:S04]  /*2a00*/  FSEL R39, R38, R39, P5 ;  /* 0x0000002726277208 */ /* 0x000fc80002800000 */
[----:B------:R-:W-:Y:S02]  /*2a10*/  FSETP.GT.AND P5, PT, R39, R48, PT ;  /* 0x000000302700720b */ /* 0x000fe40003fa4000 */
[----:B0-----:R-:W-:-:S13]  /*2a20*/  FSETP.GEU.AND P2, PT, R36, R3, PT ;  /* 0x000000032400720b */ /* 0x001fda0003f4e000 */
[----:B------:R-:W-:Y:S02]  /*2a30*/  @P2 FSEL R36, R36, R3, P6 ;  /* 0x0000000324242208 */ /* 0x000fe40003000000 */
[----:B------:R-:W-:-:S03]  /*2a40*/  FSETP.NAN.AND P2, PT, R39, R39, PT ;  /* 0x000000272700720b */ /* 0x000fc60003f48000 */
[----:B------:R-:W0:Y:S01]  /*2a50*/  SHFL.BFLY PT, R3, R36, 0x4, 0x1f ;  /* 0x0c801f0024037f89 */ /* 0x000e2200000e0000 */
[----:B------:R-:W-:-:S04]  /*2a60*/  @!P5 FSEL R39, R39, R48, P2 ;  /* 0x000000302727d208 */ /* 0x000fc80001000000 */
[C---:B------:R-:W-:Y:S02]  /*2a70*/  FSETP.GT.AND P2, PT, R39.reuse, R0, PT ;  /* 0x000000002700720b */ /* 0x040fe40003f44000 */
[----:B------:R-:W-:-:S11]  /*2a80*/  FSETP.NAN.AND P5, PT, R39, R39, PT ;  /* 0x000000272700720b */ /* 0x000fd60003fa8000 */
[----:B------:R-:W-:-:S04]  /*2a90*/  @!P2 FSEL R39, R39, R0, P5 ;  /* 0x000000002727a208 */ /* 0x000fc80002800000 */
[C---:B------:R-:W-:Y:S02]  /*2aa0*/  FSETP.GT.AND P5, PT, R39.reuse, R32, PT ;  /* 0x000000202700720b */ /* 0x040fe40003fa4000 */
[----:B0-----:R-:W-:Y:S02]  /*2ab0*/  FSETP.GEU.AND P2, PT, R36, R3, PT ;  /* 0x000000032400720b */ /* 0x001fe40003f4e000 */
[----:B------:R-:W-:-:S09]  /*2ac0*/  FSETP.NAN.AND P6, PT, R39, R39, PT ;  /* 0x000000272700720b */ /* 0x000fd20003fc8000 */
[----:B------:R-:W-:Y:S02]  /*2ad0*/  @!P5 FSEL R39, R39, R32, P6 ;  /* 0x000000202727d208 */ /* 0x000fe40003000000 */
[C---:B------:R-:W-:Y:S02]  /*2ae0*/  FSETP.NAN.AND P6, PT, R36.reuse, R36, PT ;  /* 0x000000242400720b */ /* 0x040fe40003fc8000 */
[C---:B------:R-:W-:Y:S02]  /*2af0*/  FSETP.GT.AND P5, PT, R39.reuse, R29, PT ;  /* 0x0000001d2700720b */ /* 0x040fe40003fa4000 */
[----:B------:R-:W-:Y:S02]  /*2b00*/  @P2 FSEL R36, R36, R3, P6 ;  /* 0x0000000324242208 */ /* 0x000fe40003000000 */
[----:B------:R-:W-:-:S03]  /*2b10*/  FSETP.NAN.AND P2, PT, R39, R39, PT ;  /* 0x000000272700720b */ /* 0x000fc60003f48000 */
[----:B------:R-:W0:Y:S06]  /*2b20*/  SHFL.BFLY PT, R3, R36, 0x2, 0x1f ;  /* 0x0c401f0024037f89 */ /* 0x000e2c00000e0000 */
[----:B------:R-:W-:-:S04]  /*2b30*/  @!P5 FSEL R39, R39, R29, P2 ;  /* 0x0000001d2727d208 */ /* 0x000fc80001000000 */
[C---:B------:R-:W-:Y:S02]  /*2b40*/  FSETP.GT.AND P5, PT, R39.reuse, R33, PT ;  /* 0x000000212700720b */ /* 0x040fe40003fa4000 */
[----:B------:R-:W-:-:S11]  /*2b50*/  FSETP.NAN.AND P6, PT, R39, R39, PT ;  /* 0x000000272700720b */ /* 0x000fd60003fc8000 */
[----:B------:R-:W-:Y:S02]  /*2b60*/  @!P5 FSEL R39, R39, R33, P6 ;  /* 0x000000212727d208 */ /* 0x000fe40003000000 */
[C---:B0-----:R-:W-:Y:S02]  /*2b70*/  FSETP.GEU.AND P2, PT, R36.reuse, R3, PT ;  /* 0x000000032400720b */ /* 0x041fe40003f4e000 */
[----:B------:R-:W-:Y:S02]  /*2b80*/  FSETP.GT.AND P5, PT, R39, R34, PT ;  /* 0x000000222700720b */ /* 0x000fe40003fa4000 */
[----:B------:R-:W-:-:S09]  /*2b90*/  FSETP.NAN.AND P6, PT, R36, R36, PT ;  /* 0x000000242400720b */ /* 0x000fd20003fc8000 */
[----:B------:R-:W-:Y:S02]  /*2ba0*/  @P2 FSEL R36, R36, R3, P6 ;  /* 0x0000000324242208 */ /* 0x000fe40003000000 */
[----:B------:R-:W-:-:S03]  /*2bb0*/  FSETP.NAN.AND P2, PT, R39, R39, PT ;  /* 0x000000272700720b */ /* 0x000fc60003f48000 */
[----:B------:R-:W0:Y:S01]  /*2bc0*/  SHFL.BFLY PT, R3, R36, 0x1, 0x1f ;  /* 0x0c201f0024037f89 */ /* 0x000e2200000e0000 */
[----:B------:R-:W-:-:S04]  /*2bd0*/  @!P5 FSEL R39, R39, R34, P2 ;  /* 0x000000222727d208 */ /* 0x000fc80001000000 */
[C---:B------:R-:W-:Y:S01]  /*2be0*/  FSETP.NAN.AND P6, PT, R39.reuse, R39, PT ;  /* 0x000000272700720b */ /* 0x040fe20003fc8000 */
[----:B------:R-:W1:Y:S01]  /*2bf0*/  SHFL.BFLY PT, R2, R39, 0x10, 0x1f ;  /* 0x0e001f0027027f89 */ /* 0x000e6200000e0000 */
[----:B0-----:R-:W-:Y:S02]  /*2c00*/  FSETP.GEU.AND P2, PT, R36, R3, PT ;  /* 0x000000032400720b */ /* 0x001fe40003f4e000 */
[----:B-1----:R-:W-:-:S09]  /*2c10*/  FSETP.GT.AND P5, PT, R39, R2, PT ;  /* 0x000000022700720b */ /* 0x002fd20003fa4000 */
[----:B------:R-:W-:Y:S02]  /*2c20*/  @!P6 FSEL R39, R39, R2, P5 ;  /* 0x000000022727e208 */ /* 0x000fe40002800000 */
[----:B------:R-:W-:-:S03]  /*2c30*/  FSETP.NAN.AND P5, PT, R36, R36, PT ;  /* 0x000000242400720b */ /* 0x000fc60003fa8000 */
[----:B------:R-:W0:Y:S01]  /*2c40*/  SHFL.BFLY PT, R2, R39, 0x8, 0x1f ;  /* 0x0d001f0027027f89 */ /* 0x000e2200000e0000 */
[----:B------:R-:W-:Y:S02]  /*2c50*/  @P2 SEL R36, R36, R3, P5 ;  /* 0x0000000324242207 */ /* 0x000fe40002800000 */
[----:B------:R-:W-:-:S03]  /*2c60*/  FSETP.NAN.AND P5, PT, R39, R39, PT ;  /* 0x000000272700720b */ /* 0x000fc60003fa8000 */
[----:B------:R-:W-:Y:S04]  /*2c70*/  @!P3 STS [R6], R36 ;  /* 0x000000240600b388 */ /* 0x000fe80000000800 */
[----:B------:R-:W-:Y:S01]  /*2c80*/  BAR.SYNC.DEFER_BLOCKING 0x0 ;  /* 0x0000000000007b1d */ /* 0x000fe20000010000 */
[----:B0-----:R-:W-:-:S05]  /*2c90*/  FSETP.GT.AND P2, PT, R39, R2, PT ;  /* 0x000000022700720b */ /* 0x001fca0003f44000 */
[----:B------:R-:W-:Y:S08]  /*2ca0*/  @!P4 LDS R0, [R12.X4] ;  /* 0x000000000c00c984 */ /* 0x000ff00000004800 */
[----:B------:R-:W-:-:S05]  /*2cb0*/  @!P2 FSEL R39, R39, R2, P5 ;  /* 0x000000022727a208 */ /* 0x000fca0002800000 */
[----:B------:R-:W0:Y:S02]  /*2cc0*/  SHFL.BFLY PT, R2, R39, 0x4, 0x1f ;  /* 0x0c801f0027027f89 */ /* 0x000e2400000e0000 */
[----:B0-----:R-:W-:Y:S02]  /*2cd0*/  FSETP.GT.AND P2, PT, R39, R2, PT ;  /* 0x000000022700720b */ /* 0x001fe40003f44000 */
[----:B------:R-:W0:Y:S01]  /*2ce0*/  SHFL.BFLY PT, R3, R0, 0x4, 0x1f ;  /* 0x0c801f0000037f89 */ /* 0x000e2200000e0000 */
[C---:B------:R-:W-:Y:S02]  /*2cf0*/  FSETP.NAN.AND P5, PT, R0.reuse, R0, PT ;  /* 0x000000000000720b */ /* 0x040fe40003fa8000 */
[----:B0-----:R-:W-:-:S04]  /*2d00*/  FSETP.GEU.AND P6, PT, R0, R3, PT ;  /* 0x000000030000720b */ /* 0x001fc80003fce000 */
[C---:B------:R-:W-:Y:S02]  /*2d10*/  FSEL R3, R0.reuse, R3, !P6 ;  /* 0x0000000300037208 */ /* 0x040fe40007000000 */
[C---:B------:R-:W-:Y:S02]  /*2d20*/  FSETP.NAN.AND P6, PT, R39.reuse, R39, PT ;  /* 0x000000272700720b */ /* 0x040fe40003fc8000 */
[----:B------:R-:W-:Y:S02]  /*2d30*/  FSEL R3, R0, R3, P5 ;  /* 0x0000000300037208 */ /* 0x000fe40002800000 */
[----:B------:R-:W-:Y:S02]  /*2d40*/  @!P2 FSEL R39, R39, R2, P6 ;  /* 0x000000022727a208 */ /* 0x000fe40003000000 */
[C---:B------:R-:W-:Y:S01]  /*2d50*/  FSETP.NAN.AND P5, PT, R3.reuse, R3, PT ;  /* 0x000000030300720b */ /* 0x040fe20003fa8000 */
[----:B------:R-:W0:Y:S04]  /*2d60*/  SHFL.BFLY PT, R2, R3, 0x2, 0x1f ;  /* 0x0c401f0003027f89 */ /* 0x000e2800000e0000 */
[----:B------:R-:W1:Y:S01]  /*2d70*/  SHFL.BFLY PT, R4, R39, 0x2, 0x1f ;  /* 0x0c401f0027047f89 */ /* 0x000e6200000e0000 */
[----:B0-----:R-:W-:-:S02]  /*2d80*/  FSETP.GEU.AND P6, PT, R3, R2, PT ;  /* 0x000000020300720b */ /* 0x001fc40003fce000 */
[----:B-1----:R-:W-:-:S11]  /*2d90*/  FSETP.GT.AND P2, PT, R39, R4, PT ;  /* 0x000000042700720b */ /* 0x002fd60003f44000 */
[----:B------:R-:W-:Y:S02]  /*2da0*/  @P6 FSEL R3, R3, R2, P5 ;  /* 0x0000000203036208 */ /* 0x000fe40002800000 */
[----:B------:R-:W-:-:S03]  /*2db0*/  FSETP.NAN.AND P5, PT, R39, R39, PT ;  /* 0x000000272700720b */ /* 0x000fc60003fa8000 */
[----:B------:R-:W0:Y:S01]  /*2dc0*/  SHFL.BFLY PT, R0, R3, 0x1, 0x1f ;  /* 0x0c201f0003007f89 */ /* 0x000e2200000e0000 */
[----:B------:R-:W-:Y:S01]  /*2dd0*/  @!P2 FSEL R39, R39, R4, P5 ;  /* 0x000000042727a208 */ /* 0x000fe20002800000 */
[----:B------:R-:W-:Y:S01]  /*2de0*/  IMAD.U32 R4, RZ, RZ, UR6 ;  /* 0x00000006ff047e24 */ /* 0x000fe2000f8e00ff */
[----:B------:R-:W-:-:S03]  /*2df0*/  FSETP.NAN.AND P5, PT, R3, R3, PT ;  /* 0x000000030300720b */ /* 0x000fc60003fa8000 */
[----:B------:R-:W1:Y:S01]  /*2e00*/  SHFL.BFLY PT, R2, R39, 0x1, 0x1f ;  /* 0x0c201f0027027f89 */ /* 0x000e6200000e0000 */
[----:B0-----:R-:W-:Y:S02]  /*2e10*/  FSETP.GEU.AND P6, PT, R3, R0, PT ;  /* 0x000000000300720b */ /* 0x001fe40003fce000 */
[----:B-1----:R-:W-:-:S11]  /*2e20*/  FSETP.GT.AND P2, PT, R39, R2, PT ;  /* 0x000000022700720b */ /* 0x002fd60003f44000 */
[----:B------:R-:W-:Y:S02]  /*2e30*/  @P6 SEL R3, R3, R0, P5 ;  /* 0x0000000003036207 */ /* 0x000fe40002800000 */
[----:B------:R-:W-:-:S03]  /*2e40*/  FSETP.NAN.AND P5, PT, R39, R39, PT ;  /* 0x000000272700720b */ /* 0x000fc60003fa8000 */
[----:B------:R-:W-:Y:S01]  /*2e50*/  @P1 STS [R12.X4], R3 ;  /* 0x000000030c001388 */ /* 0x000fe20000004800 */
[----:B------:R-:W-:Y:S01]  /*2e60*/  @!P2 SEL R39, R39, R2, P5 ;  /* 0x000000022727a207 */ /* 0x000fe20002800000 */
[----:B------:R-:W-:Y:S02]  /*2e70*/  IMAD.U32 R2, RZ, RZ, UR15 ;  /* 0x0000000fff027e24 */ /* 0x000fe4000f8e00ff */
[----:B------:R-:W-:Y:S06]  /*2e80*/  BAR.SYNC.DEFER_BLOCKING 0x0 ;  /* 0x0000000000007b1d */ /* 0x000fec0000010000 */
[----:B------:R-:W-:Y:S04]  /*2e90*/  LDS R16, [RZ] ;  /* 0x00000000ff107984 */ /* 0x000fe80000000800 */
[----:B------:R-:W-:Y:S06]  /*2ea0*/  BAR.SYNC.DEFER_BLOCKING 0x0 ;  /* 0x0000000000007b1d */ /* 0x000fec0000010000 */
[----:B------:R0:W-:Y:S04]  /*2eb0*/  @!P3 STS [R6], R39 ;  /* 0x000000270600b388 */ /* 0x0001e80000000800 */
[----:B------:R-:W-:Y:S01]  /*2ec0*/  BAR.SYNC.DEFER_BLOCKING 0x0 ;  /* 0x0000000000007b1d */ /* 0x000fe20000010000 */
[----:B0-----:R-:W-:-:S05]  /*2ed0*/  IMAD.U32 R6, RZ, RZ, UR8 ;  /* 0x00000008ff067e24 */ /* 0x001fca000f8e00ff */
[----:B------:R-:W-:Y:S02]  /*2ee0*/  ULDC.64 UR8, c[0x0][0x1b8] ;  /* 0x00006e0000087ab9 */ /* 0x000fe40000000a00 */
[----:B------:R-:W-:-:S06]  /*2ef0*/  UIMAD.WIDE UR8, UR15, UR14, UR8 ;  /* 0x0000000e0f0872a5 */ /* 0x000fcc000f8e0208 */
[----:B------:R-:W-:Y:S01]  /*2f00*/  IMAD.U32 R15, RZ, RZ, UR9 ;  /* 0x00000009ff0f7e24 */ /* 0x000fe2000f8e00ff */
[----:B------:R-:W0:Y:S04]  /*2f10*/  @!P4 LDS R5, [R12.X4] ;  /* 0x000000000c05c984 */ /* 0x000e280000004800 */
[----:B0-----:R-:W0:Y:S01]  /*2f20*/  SHFL.BFLY PT, R0, R5, 0x4, 0x1f ;  /* 0x0c801f0005007f89 */ /* 0x001e2200000e0000 */
[C---:B------:R-:W-:Y:S02]  /*2f30*/  FSETP.NAN.AND P3, PT, R5.reuse, R5, PT ;  /* 0x000000050500720b */ /* 0x040fe40003f68000 */
[----:B0-----:R-:W-:-:S04]  /*2f40*/  FSETP.GT.AND P2, PT, R5, R0, PT ;  /* 0x000000000500720b */ /* 0x001fc80003f44000 */
[----:B------:R-:W-:-:S04]  /*2f50*/  FSEL R0, R5, R0, P2 ;  /* 0x0000000005007208 */ /* 0x000fc80001000000 */
[----:B------:R-:W-:Y:S01]  /*2f60*/  FSEL R0, R5, R0, P3 ;  /* 0x0000000005007208 */ /* 0x000fe20001800000 */
[----:B------:R-:W-:Y:S01]  /*2f70*/  IMAD.U32 R5, RZ, RZ, UR7 ;  /* 0x00000007ff057e24 */ /* 0x000fe2000f8e00ff */
[----:B------:R-:W-:Y:S02]  /*2f80*/  UIMAD.WIDE UR6, UR15, UR14, UR12 ;  /* 0x0000000e0f0672a5 */ /* 0x000fe4000f8e020c */
[----:B------:R-:W-:Y:S01]  /*2f90*/  FSETP.NAN.AND P3, PT, R0, R0, PT ;  /* 0x000000000000720b */ /* 0x000fe20003f68000 */
[----:B------:R-:W0:Y:S03]  /*2fa0*/  SHFL.BFLY PT, R3, R0, 0x2, 0x1f ;  /* 0x0c401f0000037f89 */ /* 0x000e2600000e0000 */
[----:B------:R-:W-:Y:S02]  /*2fb0*/  IMAD.U32 R10, RZ, RZ, UR6 ;  /* 0x00000006ff0a7e24 */ /* 0x000fe4000f8e00ff */
[----:B------:R-:W-:Y:S01]  /*2fc0*/  IMAD.U32 R11, RZ, RZ, UR7 ;  /* 0x00000007ff0b7e24 */ /* 0x000fe2000f8e00ff */
[----:B------:R-:W-:-:S02]  /*2fd0*/  ULDC.64 UR6, c[0x0][0x1b0] ;  /* 0x00006c0000067ab9 */ /* 0x000fc40000000a00 */
[----:B------:R-:W-:Y:S01]  /*2fe0*/  UIMAD.WIDE UR6, UR15, UR14, UR6 ;  /* 0x0000000e0f0672a5 */ /* 0x000fe2000f8e0206 */
[----:B0-----:R-:W-:-:S13]  /*2ff0*/  FSETP.GT.AND P2, PT, R0, R3, PT ;  /* 0x000000030000720b */ /* 0x001fda0003f44000 */
[----:B------:R-:W-:-:S04]  /*3000*/  @!P2 FSEL R0, R0, R3, P3 ;  /* 0x000000030000a208 */ /* 0x000fc80001800000 */
[C---:B------:R-:W-:Y:S01]  /*3010*/  FSETP.NAN.AND P3, PT, R0.reuse, R0, PT ;  /* 0x000000000000720b */ /* 0x040fe20003f68000 */
[----:B------:R-:W0:Y:S02]  /*3020*/  SHFL.BFLY PT, R3, R0, 0x1, 0x1f ;  /* 0x0c201f0000037f89 */ /* 0x000e2400000e0000 */
[----:B0-----:R-:W-:-:S13]  /*3030*/  FSETP.GT.AND P2, PT, R0, R3, PT ;  /* 0x000000030000720b */ /* 0x001fda0003f44000 */
[----:B------:R-:W-:Y:S01]  /*3040*/  @!P2 SEL R0, R0, R3, P3 ;  /* 0x000000030000a207 */ /* 0x000fe20001800000 */
[----:B------:R-:W-:Y:S01]  /*3050*/  IMAD.U32 R3, RZ, RZ, UR5 ;  /* 0x00000005ff037e24 */ /* 0x000fe2000f8e00ff */
[----:B------:R-:W-:Y:S02]  /*3060*/  PLOP3.LUT P3, PT, PT, PT, UP1, 0x80, 0x0 ;  /* 0x000000000000781c */ /* 0x000fe40003f6f018 */
[----:B------:R-:W-:Y:S01]  /*3070*/  PLOP3.LUT P2, PT, PT, PT, UP1, 0x80, 0x0 ;  /* 0x000000000000781c */ /* 0x000fe20003f4f018 */
[----:B------:R-:W-:Y:S04]  /*3080*/  @P1 STS [R12.X4], R0 ;  /* 0x000000000c001388 */ /* 0x000fe80000004800 */
[----:B------:R-:W-:Y:S01]  /*3090*/  BAR.SYNC.DEFER_BLOCKING 0x0 ;  /* 0x0000000000007b1d */ /* 0x000fe20000010000 */
[----:B------:R-:W-:-:S04]  /*30a0*/  LOP3.LUT P1, RZ, R12, 0xff, RZ, 0xc0, !PT ;  /* 0x000000ff0cff7812 */ /* 0x000fc8000782c0ff */
[----:B------:R-:W-:Y:S01]  /*30b0*/  ISETP.LT.AND P1, PT, R2, 0x1010, !P1 ;  /* 0x000010100200780c */ /* 0x000fe20004f21270 */
[----:B------:R-:W-:Y:S01]  /*30c0*/  IMAD.U32 R2, RZ, RZ, UR4 ;  /* 0x00000004ff027e24 */ /* 0x000fe2000f8e00ff */
[----:B------:R-:W-:-:S06]  /*30d0*/  UIMAD.WIDE UR4, UR15, UR14, UR10 ;  /* 0x0000000e0f0472a5 */ /* 0x000fcc000f8e020a */
[----:B------:R-:W-:Y:S02]  /*30e0*/  IMAD.U32 R8, RZ, RZ, UR4 ;  /* 0x00000004ff087e24 */ /* 0x000fe4000f8e00ff */
[----:B------:R-:W-:Y:S01]  /*30f0*/  IMAD.U32 R9, RZ, RZ, UR5 ;  /* 0x00000005ff097e24 */ /* 0x000fe2000f8e00ff */
[----:B------:R-:W-:Y:S02]  /*3100*/  ULDC.64 UR4, c[0x0][0x1a8] ;  /* 0x00006a0000047ab9 */ /* 0x000fe40000000a00 */
[----:B------:R-:W-:Y:S01]  /*3110*/  UIMAD.WIDE UR4, UR15, UR14, UR4 ;  /* 0x0000000e0f0472a5 */ /* 0x000fe2000f8e0204 */
[----:B------:R-:W0:Y:S02]  /*3120*/  LDS R17, [RZ] ;  /* 0x00000000ff117984 */ /* 0x000e240000000800 */
[----:B0-----:R-:W-:-:S04]  /*3130*/  F2FP.BF16.PACK_AB R18, R17, R16 ;  /* 0x000000101112723e */ /* 0x001fc800000010ff */
[C---:B------:R-:W-:Y:S01]  /*3140*/  PRMT R0, R18.reuse, 0x7632, R0 ;  /* 0x0000763212007816 */ /* 0x040fe20000000000 */
[----:B------:R0:W-:Y:S01]  /*3150*/  @P1 STG.E.U16 [R2.64], R18 ;  /* 0x0000001202001986 */ /* 0x0001e2000c101510 */
[C---:B------:R-:W-:Y:S02]  /*3160*/  PRMT R13, R18.reuse, 0x7632, R13 ;  /* 0x00007632120d7816 */ /* 0x040fe4000000000d */
[C---:B------:R-:W-:Y:S01]  /*3170*/  PRMT R14, R18.reuse, 0x7610, R14 ;  /* 0x00007610120e7816 */ /* 0x040fe2000000000e */
[----:B------:R1:W-:Y:S01]  /*3180*/  @P1 STG.E.U16 [R4.64], R0 ;  /* 0x0000000004001986 */ /* 0x0003e2000c101510 */
[C---:B------:R-:W-:Y:S02]  /*3190*/  PRMT R19, R18.reuse, 0x7632, R19 ;  /* 0x0000763212137816 */ /* 0x040fe40000000013 */
[----:B------:R-:W-:Y:S01]  /*31a0*/  PRMT R20, R18, 0x7632, R20 ;  /* 0x0000763212147816 */ /* 0x000fe20000000014 */
[----:B0-----:R-:W-:Y:S02]  /*31b0*/  IMAD.SHL.U32 R2, R12, 0x8, RZ ;  /* 0x000000080c027824 */ /* 0x001fe400078e00ff */
[----:B------:R-:W-:Y:S01]  /*31c0*/  IMAD.U32 R3, RZ, RZ, UR15 ;  /* 0x0000000fff037e24 */ /* 0x000fe2000f8e00ff */
[----:B-1----:R-:W-:Y:S01]  /*31d0*/  PRMT R5, R18, 0x7610, R5 ;  /* 0x0000761012057816 */ /* 0x002fe20000000005 */
[----:B------:R-:W-:Y:S01]  /*31e0*/  IMAD.U32 R12, RZ, RZ, UR6 ;  /* 0x00000006ff0c7e24 */ /* 0x000fe2000f8e00ff */
[----:B------:R-:W-:-:S03]  /*31f0*/  LOP3.LUT R2, R2, 0x7f8, RZ, 0xc0, !PT ;  /* 0x000007f802027812 */ /* 0x000fc600078ec0ff */
[----:B------:R0:W-:Y:S02]  /*3200*/  @P1 STG.E.U16 [R6.64], R5 ;  /* 0x0000000506001986 */ /* 0x0001e4000c101510 */
[----:B------:R-:W-:Y:S02]  /*3210*/  IMAD R3, R3, 0xc00, R2 ;  /* 0x00000c0003037824 */ /* 0x000fe400078e0202 */
[----:B------:R1:W-:Y:S03]  /*3220*/  @P1 STG.E.U16 [R8.64], R13 ;  /* 0x0000000d08001986 */ /* 0x0003e6000c101510 */
[----:B------:R-:W-:Y:S01]  /*3230*/  SHF.R.S32.HI R0, RZ, 0x1f, R3 ;  /* 0x0000001fff007819 */ /* 0x000fe20000011403 */
[----:B------:R2:W-:Y:S01]  /*3240*/  @P1 STG.E.U16 [R10.64], R14 ;  /* 0x0000000e0a001986 */ /* 0x0005e2000c101510 */
[----:B0-----:R-:W-:Y:S01]  /*3250*/  CS2R R4, SRZ ;  /* 0x0000000000047805 */ /* 0x001fe2000001ff00 */
[----:B------:R-:W-:Y:S01]  /*3260*/  CS2R R6, SRZ ;  /* 0x0000000000067805 */ /* 0x000fe2000001ff00 */
[----:B-1----:R-:W-:Y:S01]  /*3270*/  LEA R8, P2, R3, c[0x0][0x178], 0x1 ;  /* 0x00005e0003087a11 */ /* 0x002fe200078408ff */
[----:B------:R-:W-:-:S02]  /*3280*/  IMAD.U32 R13, RZ, RZ, UR7 ;  /* 0x00000007ff0d7e24 */ /* 0x000fc4000f8e00ff */
[----:B--2---:R-:W-:Y:S01]  /*3290*/  IMAD.U32 R10, RZ, RZ, UR4 ;  /* 0x00000004ff0a7e24 */ /* 0x004fe2000f8e00ff */
[----:B------:R-:W-:Y:S01]  /*32a0*/  LEA.HI.X R9, R3, c[0x0][0x17c], R0, 0x1, P2 ;  /* 0x00005f0003097a11 */ /* 0x000fe200010f0c00 */
[----:B------:R-:W-:Y:S02]  /*32b0*/  IMAD.U32 R11, RZ, RZ, UR5 ;  /* 0x00000005ff0b7e24 */ /* 0x000fe4000f8e00ff */
[----:B------:R-:W-:-:S03]  /*32c0*/  IMAD.U32 R14, RZ, RZ, UR8 ;  /* 0x00000008ff0e7e24 */ /* 0x000fc6000f8e00ff */
[----:B------:R0:W-:Y:S04]  /*32d0*/  @P1 STG.E.U16 [R10.64], R19 ;  /* 0x000000130a001986 */ /* 0x0001e8000c101510 */
[----:B------:R1:W-:Y:S04]  /*32e0*/  @P1 STG.E.U16 [R12.64], R18 ;  /* 0x000000120c001986 */ /* 0x0003e8000c101510 */
[----:B------:R2:W-:Y:S04]  /*32f0*/  @P1 STG.E.U16 [R14.64], R20 ;  /* 0x000000140e001986 */ /* 0x0005e8000c101510 */
[----:B------:R3:W0:Y:S01]  /*3300*/  @!P3 LDG.E.EF.128 R4, [R8.64] ;  /* 0x000000100804b981 */ /* 0x000622000c0e1d00 */
[----:B------:R-:W-:-:S02]  /*3310*/  FSETP.GE.AND P1, PT, R16, RZ, PT ;  /* 0x000000ff1000720b */ /* 0x000fc40003f26000 */
[C---:B------:R-:W-:Y:S02]  /*3320*/  FSETP.GTU.AND P2, PT, R17.reuse, RZ, PT ;  /* 0x000000ff1100720b */ /* 0x040fe40003f4c000 */
[----:B------:R-:W-:Y:S02]  /*3330*/  FSEL R16, R16, RZ, !P1 ;  /* 0x000000ff10107208 */ /* 0x000fe40004800000 */
[----:B------:R-:W-:Y:S02]  /*3340*/  FSEL R17, R17, RZ, P2 ;  /* 0x000000ff11117208 */ /* 0x000fe40001000000 */
[----:B------:R-:W-:Y:S01]  /*3350*/  LOP3.LUT R2, R2, 0x800, RZ, 0xfc, !PT ;  /* 0x0000080002027812 */ /* 0x000fe200078efcff */
[----:B------:R-:W-:Y:S01]  /*3360*/  FADD R16, RZ, -R16 ;  /* 0x80000010ff107221 */ /* 0x000fe20000000000 */
[----:B---3--:R-:W-:-:S04]  /*3370*/  IMAD.MOV.U32 R9, RZ, RZ, 0x3e800000 ;  /* 0x3e800000ff097424 */ /* 0x008fc800078e00ff */
[C---:B------:R-:W-:Y:S02]  /*3380*/  FSETP.NAN.AND P1, PT, R16.reuse, R16, PT ;  /* 0x000000101000720b */ /* 0x040fe40003f28000 */
[----:B------:R-:W-:-:S11]  /*3390*/  FSETP.GT.AND P2, PT, R16, R17, PT ;  /* 0x000000111000720b */ /* 0x000fd60003f44000 */
[----:B------:R-:W-:-:S05]  /*33a0*/  @!P1 FSEL R16, R16, R17, P2 ;  /* 0x0000001110109208 */ /* 0x000fca0001000000 */
[----:B------:R-:W-:-:S05]  /*33b0*/  FMUL R16, R16, 0.0078740157186985015869 ;  /* 0x3c01020410107820 */ /* 0x000fca0000400000 */
[C---:B------:R-:W-:Y:S02]  /*33c0*/  FSETP.GT.AND P1, PT, R16.reuse, 9.9999997473787516356e-06, PT ;  /* 0x3727c5ac1000780b */ /* 0x040fe40003f24000 */
[----:B------:R-:W-:-:S11]  /*33d0*/  FSETP.NAN.AND P2, PT, R16, R16, PT ;  /* 0x000000101000720b */ /* 0x000fd60003f48000 */
[----:B------:R-:W-:-:S04]  /*33e0*/  @!P1 FSEL R16, R16, 9.9999997473787516356e-06, P2 ;  /* 0x3727c5ac10109808 */ /* 0x000fc80001000000 */
[C---:B------:R-:W-:Y:S02]  /*33f0*/  FSETP.GT.AND P1, PT, |R16|.reuse, 8.50705917302346158658e+37, PT ;  /* 0x7e8000001000780b */ /* 0x040fe40003f24200 */
[----:B------:R-:W-:Y:S02]  /*3400*/  FSETP.GEU.AND P2, PT, |R16|, 1.175494350822287508e-38, PT ;  /* 0x008000001000780b */ /* 0x000fe40003f4e200 */
[----:B------:R-:W-:-:S09]  /*3410*/  FSEL R9, R9, 1, P1 ;  /* 0x3f80000009097808 */ /* 0x000fd20000800000 */
[----:B------:R-:W-:Y:S02]  /*3420*/  @P1 FMUL R16, R16, 0.25 ;  /* 0x3e80000010101820 */ /* 0x000fe40000400000 */
[----:B------:R-:W-:Y:S02]  /*3430*/  @!P2 FMUL R9, R9, 16777216 ;  /* 0x4b8000000909a820 */ /* 0x000fe40000400000 */
[----:B------:R-:W-:-:S04]  /*3440*/  @!P2 FMUL R16, R16, 16777216 ;  /* 0x4b8000001010a820 */ /* 0x000fc80000400000 */
[----:B------:R-:W3:Y:S02]  /*3450*/  MUFU.RCP R8, R16 ;  /* 0x0000001000087308 */ /* 0x000ee40000001000 */
[----:B---3--:R-:W-:Y:S01]  /*3460*/  FMUL R8, R8, R9 ;  /* 0x0000000908087220 */ /* 0x008fe20000400000 */
[C---:B0-----:R-:W-:Y:S01]  /*3470*/  IMAD.U32 R11, R4.reuse, 0x10000, RZ ;  /* 0x00010000040b7824 */ /* 0x041fe200078e00ff */
[----:B------:R-:W-:Y:S01]  /*3480*/  PRMT R4, R4, 0x7632, R4 ;  /* 0x0000763204047816 */ /* 0x000fe20000000004 */
[C---:B------:R-:W-:Y:S01]  /*3490*/  IMAD.U32 R9, R5.reuse, 0x10000, RZ ;  /* 0x0001000005097824 */ /* 0x040fe200078e00ff */
[----:B------:R-:W-:Y:S01]  /*34a0*/  PRMT R5, R5, 0x7632, R5 ;  /* 0x0000763205057816 */ /* 0x000fe20000000005 */
[----:B------:R-:W-:Y:S01]  /*34b0*/  FMUL R10, R8, R11 ;  /* 0x0000000b080a7220 */ /* 0x000fe20000400000 */
[----:B------:R-:W-:Y:S01]  /*34c0*/  IMAD.U32 R11, R6, 0x10000, RZ ;  /* 0x00010000060b7824 */ /* 0x000fe200078e00ff */
[----:B-1----:R-:W-:Y:S01]  /*34d0*/  FMUL R12, R8, R9 ;  /* 0x00000009080c7220 */ /* 0x002fe20000400000 */
[C---:B------:R-:W-:Y:S01]  /*34e0*/  IMAD.U32 R9, R7.reuse, 0x10000, RZ ;  /* 0x0001000007097824 */ /* 0x040fe200078e00ff */
[----:B------:R-:W-:Y:S01]  /*34f0*/  PRMT R6, R6, 0x7632, R6 ;  /* 0x0000763206067816 */ /* 0x000fe20000000006 */
[C---:B------:R-:W-:Y:S01]  /*3500*/  FMUL R11, R8.reuse, R11 ;  /* 0x0000000b080b7220 */ /* 0x040fe20000400000 */
[----:B------:R-:W0:Y:S01]  /*3510*/  FRND R10, R10 ;  /* 0x0000000a000a7307 */ /* 0x000e220000201000 */
[----:B------:R-:W-:Y:S01]  /*3520*/  FMUL R13, R8, R9 ;  /* 0x00000009080d7220 */ /* 0x000fe20000400000 */
[----:B------:R-:W-:Y:S01]  /*3530*/  IMAD.U32 R9, R4, 0x10000, RZ ;  /* 0x0001000004097824 */ /* 0x000fe200078e00ff */
[----:B------:R-:W-:Y:S01]  /*3540*/  PRMT R7, R7, 0x7632, R7 ;  /* 0x0000763207077816 */ /* 0x000fe20000000007 */
[----:B------:R-:W-:-:S02]  /*3550*/  IMAD.U32 R5, R5, 0x10000, RZ ;  /* 0x0001000005057824 */ /* 0x000fc400078e00ff */
[C---:B------:R-:W-:Y:S02]  /*3560*/  FMUL R9, R8.reuse, R9 ;  /* 0x0000000908097220 */ /* 0x040fe40000400000 */
[----:B------:R-:W1:Y:S01]  /*3570*/  FRND R12, R12 ;  /* 0x0000000c000c7307 */ /* 0x000e620000201000 */
[----:B------:R-:W-:Y:S01]  /*3580*/  FMUL R4, R8, R5 ;  /* 0x0000000508047220 */ /* 0x000fe20000400000 */
[----:B------:R-:W-:Y:S02]  /*3590*/  IMAD.U32 R5, R6, 0x10000, RZ ;  /* 0x0001000006057824 */ /* 0x000fe400078e00ff */
[----:B------:R-:W-:Y:S02]  /*35a0*/  IMAD.U32 R7, R7, 0x10000, RZ ;  /* 0x0001000007077824 */ /* 0x000fe400078e00ff */
[----:B------:R-:W-:Y:S02]  /*35b0*/  FMUL R5, R8, R5 ;  /* 0x0000000508057220 */ /* 0x000fe40000400000 */
[----:B------:R-:W3:Y:S01]  /*35c0*/  FRND R9, R9 ;  /* 0x0000000900097307 */ /* 0x000ee20000201000 */
[----:B0-----:R-:W-:Y:S01]  /*35d0*/  FSETP.GT.AND P2, PT, R10, -127, PT ;  /* 0xc2fe00000a00780b */ /* 0x001fe20003f44000 */
[----:B------:R-:W-:Y:S01]  /*35e0*/  FMUL R7, R8, R7 ;  /* 0x0000000708077220 */ /* 0x000fe20000400000 */
[----:B------:R-:W-:-:S02]  /*35f0*/  FSETP.NAN.AND P3, PT, R10, R10, PT ;  /* 0x0000000a0a00720b */ /* 0x000fc40003f68000 */
[----:B-1----:R-:W-:-:S03]  /*3600*/  FSETP.GT.AND P4, PT, R12, -127, PT ;  /* 0xc2fe00000c00780b */ /* 0x002fc60003f84000 */
[----:B------:R-:W0:Y:S06]  /*3610*/  FRND R11, R11 ;  /* 0x0000000b000b7307 */ /* 0x000e2c0000201000 */
[----:B------:R-:W-:Y:S02]  /*3620*/  @!P2 FSEL R10, R10, -127, P3 ;  /* 0xc2fe00000a0aa808 */ /* 0x000fe40001800000 */
[----:B---3--:R-:W-:Y:S01]  /*3630*/  FSETP.GT.AND P1, PT, R9, -127, PT ;  /* 0xc2fe00000900780b */ /* 0x008fe20003f24000 */
[----:B------:R-:W1:Y:S01]  /*3640*/  FRND R4, R4 ;  /* 0x0000000400047307 */ /* 0x000e620000201000 */
[----:B------:R-:W-:-:S04]  /*3650*/  FSETP.NAN.AND P2, PT, R12, R12, PT ;  /* 0x0000000c0c00720b */ /* 0x000fc80003f48000 */
[----:B------:R-:W-:Y:S02]  /*3660*/  @!P4 FSEL R12, R12, -127, P2 ;  /* 0xc2fe00000c0cc808 */ /* 0x000fe40001000000 */
[----:B------:R-:W-:Y:S01]  /*3670*/  FSETP.NAN.AND P2, PT, R9, R9, PT ;  /* 0x000000090900720b */ /* 0x000fe20003f48000 */
[----:B------:R-:W3:Y:S01]  /*3680*/  FRND R13, R13 ;  /* 0x0000000d000d7307 */ /* 0x000ee20000201000 */
[----:B0-----:R-:W-:-:S03]  /*3690*/  FSETP.GT.AND P3, PT, R11, -127, PT ;  /* 0xc2fe00000b00780b */ /* 0x001fc60003f64000 */
[----:B------:R-:W-:Y:S02]  /*36a0*/  @!P1 FSEL R9, R9, -127, P2 ;  /* 0xc2fe000009099808 */ /* 0x000fe40001000000 */
[----:B------:R-:W-:Y:S02]  /*36b0*/  FSETP.NAN.AND P1, PT, R11, R11, PT ;  /* 0x0000000b0b00720b */ /* 0x000fe40003f28000 */
[----:B------:R-:W0:Y:S01]  /*36c0*/  FRND R5, R5 ;  /* 0x0000000500057307 */ /* 0x000e220000201000 */
[C---:B-1----:R-:W-:Y:S02]  /*36d0*/  FSETP.GT.AND P2, PT, R4.reuse, -127, PT ;  /* 0xc2fe00000400780b */ /* 0x042fe40003f44000 */
[----:B------:R-:W-:-:S03]  /*36e0*/  FSETP.NAN.AND P6, PT, R4, R4, PT ;  /* 0x000000040400720b */ /* 0x000fc60003fc8000 */
[----:B------:R-:W-:Y:S02]  /*36f0*/  @!P3 FSEL R11, R11, -127, P1 ;  /* 0xc2fe00000b0bb808 */ /* 0x000fe40000800000 */
[----:B------:R-:W1:Y:S01]  /*3700*/  FRND R7, R7 ;  /* 0x0000000700077307 */ /* 0x000e620000201000 */
[----:B---3--:R-:W-:Y:S02]  /*3710*/  FSETP.GT.AND P4, PT, R13, -127, PT ;  /* 0xc2fe00000d00780b */ /* 0x008fe40003f84000 */
[----:B------:R-:W-:Y:S02]  /*3720*/  FSETP.GEU.AND P3, PT, R9, 127, PT ;  /* 0x42fe00000900780b */ /* 0x000fe40003f6e000 */
[----:B------:R-:W-:Y:S02]  /*3730*/  FSETP.NAN.AND P1, PT, R13, R13, PT ;  /* 0x0000000d0d00720b */ /* 0x000fe40003f28000 */
[----:B------:R-:W-:Y:S01]  /*3740*/  @!P2 FSEL R4, R4, -127, P6 ;  /* 0xc2fe00000404a808 */ /* 0x000fe20003000000 */
[----:B------:R-:W3:Y:S01]  /*3750*/  F2I.S16.TRUNC.NTZ R6, R9 ;  /* 0x0000000900067305 */ /* 0x000ee2000020e900 */
[----:B0-----:R-:W-:-:S02]  /*3760*/  FSETP.GT.AND P5, PT, R5, -127, PT ;  /* 0xc2fe00000500780b */ /* 0x001fc40003fa4000 */
[----:B------:R-:W-:-:S03]  /*3770*/  FSETP.NAN.AND P6, PT, R5, R5, PT ;  /* 0x000000050500720b */ /* 0x000fc60003fc8000 */
[----:B------:R-:W-:Y:S02]  /*3780*/  @!P4 FSEL R13, R13, -127, P1 ;  /* 0xc2fe00000d0dc808 */ /* 0x000fe40000800000 */
[----:B--2---:R-:W0:Y:S01]  /*3790*/  F2I.S16.TRUNC.NTZ R14, R10 ;  /* 0x0000000a000e7305 */ /* 0x004e22000020e900 */
[----:B-1----:R-:W-:Y:S02]  /*37a0*/  FSETP.GT.AND P2, PT, R7, -127, PT ;  /* 0xc2fe00000700780b */ /* 0x002fe40003f44000 */
[----:B------:R-:W-:Y:S02]  /*37b0*/  FSETP.NAN.AND P4, PT, R9, R9, PT ;  /* 0x000000090900720b */ /* 0x000fe40003f88000 */
[----:B------:R-:W-:Y:S02]  /*37c0*/  FSETP.GEU.AND P1, PT, R10, 127, PT ;  /* 0x42fe00000a00780b */ /* 0x000fe40003f2e000 */
[----:B------:R-:W-:Y:S01]  /*37d0*/  @!P5 FSEL R5, R5, -127, P6 ;  /* 0xc2fe00000505d808 */ /* 0x000fe20003000000 */
[----:B------:R-:W1:Y:S01]  /*37e0*/  F2I.S16.TRUNC.NTZ R15, R12 ;  /* 0x0000000c000f7305 */ /* 0x000e62000020e900 */
[----:B---3--:R-:W-:-:S02]  /*37f0*/  LOP3.LUT R9, R6, 0xffff, RZ, 0xc0, !PT ;  /* 0x0000ffff06097812 */ /* 0x008fc400078ec0ff */
[----:B------:R-:W-:Y:S02]  /*3800*/  FSETP.NAN.AND P6, PT, R7, R7, PT ;  /* 0x000000070700720b */ /* 0x000fe40003fc8000 */
[----:B------:R-:W-:Y:S02]  /*3810*/  @P3 SEL R9, R9, 0x7f, P4 ;  /* 0x0000007f09093807 */ /* 0x000fe40002000000 */
[----:B------:R-:W-:Y:S01]  /*3820*/  FSETP.GEU.AND P4, PT, R12, 127, PT ;  /* 0x42fe00000c00780b */ /* 0x000fe20003f8e000 */
[----:B------:R-:W2:Y:S01]  /*3830*/  F2I.S16.TRUNC.NTZ R6, R4 ;  /* 0x0000000400067305 */ /* 0x000ea2000020e900 */
[----:B------:R-:W-:Y:S02]  /*3840*/  FSETP.GEU.AND P5, PT, R4, 127, PT ;  /* 0x42fe00000400780b */ /* 0x000fe40003fae000 */
[----:B------:R-:W-:Y:S02]  /*3850*/  FSETP.NAN.AND P3, PT, R10, R10, PT ;  /* 0x0000000a0a00720b */ /* 0x000fe40003f68000 */
[----:B0-----:R-:W-:-:S02]  /*3860*/  LOP3.LUT R14, R14, 0xffff, RZ, 0xc0, !PT ;  /* 0x0000ffff0e0e7812 */ /* 0x001fc400078ec0ff */
[----:B------:R-:W-:Y:S01]  /*3870*/  @!P2 FSEL R7, R7, -127, P6 ;  /* 0xc2fe00000707a808 */ /* 0x000fe20003000000 */
[----:B------:R-:W0:Y:S01]  /*3880*/  F2I.S16.TRUNC.NTZ R16, R11 ;  /* 0x0000000b00107305 */ /* 0x000e22000020e900 */
[----:B------:R-:W-:Y:S02]  /*3890*/  FSETP.NAN.AND P6, PT, R4, R4, PT ;  /* 0x000000040400720b */ /* 0x000fe40003fc8000 */
[----:B------:R-:W-:Y:S02]  /*38a0*/  @P1 SEL R14, R14, 0x7f, P3 ;  /* 0x0000007f0e0e1807 */ /* 0x000fe40001800000 */
[----:B------:R-:W-:Y:S02]  /*38b0*/  FSETP.NAN.AND P3, PT, R12, R12, PT ;  /* 0x0000000c0c00720b */ /* 0x000fe40003f68000 */
[----:B-1----:R-:W-:Y:S01]  /*38c0*/  LOP3.LUT R15, R15, 0xffff, RZ, 0xc0, !PT ;  /* 0x0000ffff0f0f7812 */ /* 0x002fe200078ec0ff */
[----:B------:R-:W1:Y:S01]  /*38d0*/  F2I.S16.TRUNC.NTZ R17, R13 ;  /* 0x0000000d00117305 */ /* 0x000e62000020e900 */
[----:B------:R-:W-:-:S02]  /*38e0*/  FSETP.GEU.AND P1, PT, R11, 127, PT ;  /* 0x42fe00000b00780b */ /* 0x000fc40003f2e000 */
[----:B--2---:R-:W-:Y:S02]  /*38f0*/  LOP3.LUT R6, R6, 0xffff, RZ, 0xc0, !PT ;  /* 0x0000ffff06067812 */ /* 0x004fe400078ec0ff */
[----:B------:R-:W-:Y:S02]  /*3900*/  @P4 SEL R15, R15, 0x7f, P3 ;  /* 0x0000007f0f0f4807 */ /* 0x000fe40001800000 */
[----:B------:R-:W-:Y:S01]  /*3910*/  FSETP.GEU.AND P3, PT, R13, 127, PT ;  /* 0x42fe00000d00780b */ /* 0x000fe20003f6e000 */
[----:B------:R2:W3:Y:S01]  /*3920*/  F2I.S16.TRUNC.NTZ R10, R5 ;  /* 0x00000005000a7305 */ /* 0x0004e2000020e900 */
[----:B------:R-:W-:Y:S02]  /*3930*/  @P5 SEL R6, R6, 0x7f, P6 ;  /* 0x0000007f06065807 */ /* 0x000fe40003000000 */
[----:B------:R-:W-:Y:S02]  /*3940*/  FSETP.GEU.AND P4, PT, R5, 127, PT ;  /* 0x42fe00000500780b */ /* 0x000fe40003f8e000 */
[----:B------:R-:W-:-:S02]  /*3950*/  FSETP.GEU.AND P5, PT, R7, 127, PT ;  /* 0x42fe00000700780b */ /* 0x000fc40003fae000 */
[----:B------:R-:W-:Y:S01]  /*3960*/  FSETP.NAN.AND P2, PT, R11, R11, PT ;  /* 0x0000000b0b00720b */ /* 0x000fe20003f48000 */
[----:B------:R-:W4:Y:S01]  /*3970*/  F2I.S16.TRUNC.NTZ R4, R7 ;  /* 0x0000000700047305 */ /* 0x000f22000020e900 */
[----:B0-----:R-:W-:Y:S02]  /*3980*/  LOP3.LUT R11, R16, 0xffff, RZ, 0xc0, !PT ;  /* 0x0000ffff100b7812 */ /* 0x001fe400078ec0ff */
[----:B------:R-:W-:Y:S02]  /*3990*/  FSETP.NAN.AND P6, PT, R13, R13, PT ;  /* 0x0000000d0d00720b */ /* 0x000fe40003fc8000 */
[----:B------:R-:W-:Y:S02]  /*39a0*/  @P1 SEL R11, R11, 0x7f, P2 ;  /* 0x0000007f0b0b1807 */ /* 0x000fe40001000000 */
[----:B-1----:R-:W-:Y:S02]  /*39b0*/  LOP3.LUT R17, R17, 0xffff, RZ, 0xc0, !PT ;  /* 0x0000ffff11117812 */ /* 0x002fe400078ec0ff */
[----:B------:R-:W-:Y:S01]  /*39c0*/  FSETP.NAN.AND P1, PT, R5, R5, PT ;  /* 0x000000050500720b */ /* 0x000fe20003f28000 */
[----:B--2---:R-:W-:Y:S01]  /*39d0*/  IMAD.U32 R5, RZ, RZ, UR15 ;  /* 0x0000000fff057e24 */ /* 0x004fe2000f8e00ff */
[----:B------:R-:W-:-:S02]  /*39e0*/  FSETP.NAN.AND P2, PT, R7, R7, PT ;  /* 0x000000070700720b */ /* 0x000fc40003f48000 */
[----:B---3--:R-:W-:Y:S01]  /*39f0*/  LOP3.LUT R10, R10, 0xffff, RZ, 0xc0, !PT ;  /* 0x0000ffff0a0a7812 */ /* 0x008fe200078ec0ff */
[----:B------:R-:W-:Y:S01]  /*3a00*/  IMAD R2, R5, 0xc00, R2 ;  /* 0x00000c0005027824 */ /* 0x000fe200078e0202 */
[----:B------:R-:W-:Y:S02]  /*3a10*/  PRMT R9, R14, 0x3340, R9 ;  /* 0x000033400e097816 */ /* 0x000fe40000000009 */
[----:B----4-:R-:W-:Y:S02]  /*3a20*/  LOP3.LUT R4, R4, 0xffff, RZ, 0xc0, !PT ;  /* 0x0000ffff04047812 */ /* 0x010fe400078ec0ff */
[----:B------:R-:W-:Y:S02]  /*3a30*/  @P3 SEL R17, R17, 0x7f, P6 ;  /* 0x0000007f11113807 */ /* 0x000fe40003000000 */
[----:B------:R-:W-:Y:S02]  /*3a40*/  PRMT R6, R15, 0x3340, R6 ;  /* 0x000033400f067816 */ /* 0x000fe40000000006 */
[----:B------:R-:W-:-:S02]  /*3a50*/  @P4 SEL R10, R10, 0x7f, P1 ;  /* 0x0000007f0a0a4807 */ /* 0x000fc40000800000 */
[----:B------:R-:W-:Y:S02]  /*3a60*/  @P5 SEL R4, R4, 0x7f, P2 ;  /* 0x0000007f04045807 */ /* 0x000fe40001000000 */
[----:B------:R-:W-:Y:S02]  /*3a70*/  PLOP3.LUT P3, PT, PT, PT, UP1, 0x80, 0x0 ;  /* 0x000000000000781c */ /* 0x000fe40003f6f018 */
[----:B------:R-:W-:Y:S02]  /*3a80*/  PLOP3.LUT P4, PT, PT, PT, UP1, 0x80, 0x0 ;  /* 0x000000000000781c */ /* 0x000fe40003f8f018 */
[----:B------:R-:W-:Y:S02]  /*3a90*/  PLOP3.LUT P1, PT, PT, PT, UP1, 0x80, 0x0 ;  /* 0x000000000000781c */ /* 0x000fe40003f2f018 */
[----:B------:R-:W-:Y:S02]  /*3aa0*/  PRMT R20, R9, 0x5410, R6 ;  /* 0x0000541009147816 */ /* 0x000fe40000000006 */
[----:B------:R-:W-:-:S02]  /*3ab0*/  PLOP3.LUT P1, PT, PT, PT, UP1, 0x80, 0x0 ;  /* 0x000000000000781c */ /* 0x000fc40003f2f018 */
[----:B------:R-:W-:Y:S02]  /*3ac0*/  PRMT R11, R11, 0x3340, R10 ;  /* 0x000033400b0b7816 */ /* 0x000fe4000000000a */
[----:B------:R-:W-:Y:S02]  /*3ad0*/  PRMT R4, R17, 0x3340, R4 ;  /* 0x0000334011047816 */ /* 0x000fe40000000004 */
[C---:B------:R-:W-:Y:S02]  /*3ae0*/  IADD3 R6, P1, R3.reuse, c[0x0][0x1c0], RZ ;  /* 0x0000700003067a10 */ /* 0x040fe40007f3e0ff */
[----:B------:R-:W-:Y:S02]  /*3af0*/  IADD3 R10, P2, R3, c[0x0][0x1c8], RZ ;  /* 0x00007200030a7a10 */ /* 0x000fe40007f5e0ff */
[----:B------:R-:W-:Y:S02]  /*3b00*/  IADD3.X R7, R0, c[0x0][0x1c4], RZ, P1, !PT ;  /* 0x0000710000077a10 */ /* 0x000fe40000ffe4ff */
[----:B------:R-:W-:-:S02]  /*3b10*/  PRMT R21, R11, 0x5410, R4 ;  /* 0x000054100b157816 */ /* 0x000fc40000000004 */
[----:B------:R-:W-:Y:S01]  /*3b20*/  IADD3.X R11, R0, c[0x0][0x1cc], RZ, P2, !PT ;  /* 0x00007300000b7a10 */ /* 0x000fe200017fe4ff */
[----:B------:R-:W-:Y:S01]  /*3b30*/  CS2R R4, SRZ ;  /* 0x0000000000047805 */ /* 0x000fe2000001ff00 */
[----:B------:R-:W-:Y:S01]  /*3b40*/  PLOP3.LUT P1, PT, PT, PT, UP1, 0x80, 0x0 ;  /* 0x000000000000781c */ /* 0x000fe20003f2f018 */
[----:B------:R0:W-:Y:S01]  /*3b50*/  @!P3 STG.E.64 [R6.64], R20 ;  /* 0x000000140600b986 */ /* 0x0001e2000c101b10 */
[----:B------:R-:W-:Y:S02]  /*3b60*/  PLOP3.LUT P3, PT, PT, PT, UP1, 0x80, 0x0 ;  /* 0x000000000000781c */ /* 0x000fe40003f6f018 */
[----:B------:R-:W-:Y:S01]  /*3b70*/  PLOP3.LUT P1, PT, PT, PT, UP1, 0x80, 0x0 ;  /* 0x000000000000781c */ /* 0x000fe20003f2f018 */
[----:B------:R1:W-:Y:S01]  /*3b80*/  @!P4 STG.E.64 [R10.64], R20 ;  /* 0x000000140a00c986 */ /* 0x0003e2000c101b10 */
[----:B------:R-:W-:Y:S02]  /*3b90*/  PLOP3.LUT P4, PT, PT, PT, UP1, 0x80, 0x0 ;  /* 0x000000000000781c */ /* 0x000fe40003f8f018 */
[----:B------:R-:W-:-:S02]  /*3ba0*/  IADD3 R12, P1, R3, c[0x0][0x1d0], RZ ;  /* 0x00007400030c7a10 */ /* 0x000fc40007f3e0ff */
[----:B------:R-:W-:Y:S02]  /*3bb0*/  IADD3 R14, P2, R3, c[0x0][0x1d8], RZ ;  /* 0x00007600030e7a10 */ /* 0x000fe40007f5e0ff */
[----:B------:R-:W-:Y:S02]  /*3bc0*/  IADD3.X R13, R0, c[0x0][0x1d4], RZ, P1, !PT ;  /* 0x00007500000d7a10 */ /* 0x000fe40000ffe4ff */
[----:B------:R-:W-:Y:S01]  /*3bd0*/  LEA R16, P1, R2, c[0x0][0x178], 0x1 ;  /* 0x00005e0002107a11 */ /* 0x000fe200078208ff */
[----:B0-----:R-:W-:Y:S01]  /*3be0*/  CS2R R6, SRZ ;  /* 0x0000000000067805 */ /* 0x001fe2000001ff00 */
[----:B------:R-:W-:Y:S01]  /*3bf0*/  IADD3.X R15, R0, c[0x0][0x1dc], RZ, P2, !PT ;  /* 0x00007700000f7a10 */ /* 0x000fe200017fe4ff */
[----:B------:R-:W-:Y:S01]  /*3c00*/  @!P3 STG.E.64 [R12.64], R20 ;  /* 0x000000140c00b986 */ /* 0x000fe2000c101b10 */
[----:B------:R-:W-:-:S03]  /*3c10*/  LEA.HI.X R17, R2, c[0x0][0x17c], R49, 0x1, P1 ;  /* 0x00005f0002117a11 */ /* 0x000fc600008f0c31 */
[----:B------:R0:W-:Y:S04]  /*3c20*/  @!P4 STG.E.64 [R14.64], R20 ;  /* 0x000000140e00c986 */ /* 0x0001e8000c101b10 */
[----:B------:R-:W2:Y:S02]  /*3c30*/  @P0 LDG.E.EF.128 R4, [R16.64] ;  /* 0x0000001010040981 */ /* 0x000ea4000c0e1d00 */
[C---:B--2---:R-:W-:Y:S01]  /*3c40*/  IMAD.U32 R3, R4.reuse, 0x10000, RZ ;  /* 0x0001000004037824 */ /* 0x044fe200078e00ff */
[----:B------:R-:W-:Y:S01]  /*3c50*/  PRMT R4, R4, 0x7632, R4 ;  /* 0x0000763204047816 */ /* 0x000fe20000000004 */
[C---:B------:R-:W-:Y:S01]  /*3c60*/  IMAD.U32 R9, R6.reuse, 0x10000, RZ ;  /* 0x0001000006097824 */ /* 0x040fe200078e00ff */
[----:B------:R-:W-:Y:S01]  /*3c70*/  PRMT R6, R6, 0x7632, R6 ;  /* 0x0000763206067816 */ /* 0x000fe20000000006 */
[C---:B------:R-:W-:Y:S01]  /*3c80*/  FMUL R0, R8.reuse, R3 ;  /* 0x0000000308007220 */ /* 0x040fe20000400000 */
[C---:B------:R-:W-:Y:S01]  /*3c90*/  IMAD.U32 R3, R5.reuse, 0x10000, RZ ;  /* 0x0001000005037824 */ /* 0x040fe200078e00ff */
[----:B------:R-:W-:Y:S01]  /*3ca0*/  PRMT R5, R5, 0x7632, R5 ;  /* 0x0000763205057816 */ /* 0x000fe20000000005 */
[C---:B------:R-:W-:Y:S01]  /*3cb0*/  FMUL R9, R8.reuse, R9 ;  /* 0x0000000908097220 */ /* 0x040fe20000400000 */
[----:B------:R2:W3:Y:S01]  /*3cc0*/  FRND R18, R0 ;  /* 0x0000000000127307 */ /* 0x0004e20000201000 */
[----:B-1----:R-:W-:Y:S01]  /*3cd0*/  FMUL R10, R8, R3 ;  /* 0x00000003080a7220 */ /* 0x002fe20000400000 */
[C---:B------:R-:W-:Y:S01]  /*3ce0*/  IMAD.U32 R3, R7.reuse, 0x10000, RZ ;  /* 0x0001000007037824 */ /* 0x040fe200078e00ff */
[----:B------:R-:W-:Y:S01]  /*3cf0*/  PRMT R7, R7, 0x7632, R7 ;  /* 0x0000763207077816 */ /* 0x000fe20000000007 */
[----:B------:R-:W-:-:S02]  /*3d00*/  IMAD.U32 R5, R5, 0x10000, RZ ;  /* 0x0001000005057824 */ /* 0x000fc400078e00ff */
[----:B------:R-:W-:Y:S01]  /*3d10*/  FMUL R11, R8, R3 ;  /* 0x00000003080b7220 */ /* 0x000fe20000400000 */
[----:B------:R-:W-:Y:S01]  /*3d20*/  IMAD.U32 R3, R4, 0x10000, RZ ;  /* 0x0001000004037824 */ /* 0x000fe200078e00ff */
[----:B------:R-:W1:Y:S01]  /*3d30*/  FRND R10, R10 ;  /* 0x0000000a000a7307 */ /* 0x000e620000201000 */
[C---:B------:R-:W-:Y:S01]  /*3d40*/  FMUL R5, R8.reuse, R5 ;  /* 0x0000000508057220 */ /* 0x040fe20000400000 */
[----:B------:R-:W-:Y:S01]  /*3d50*/  IMAD.U32 R7, R7, 0x10000, RZ ;  /* 0x0001000007077824 */ /* 0x000fe200078e00ff */
[----:B--2---:R-:W-:Y:S01]  /*3d60*/  FMUL R0, R8, R3 ;  /* 0x0000000308007220 */ /* 0x004fe20000400000 */
[----:B------:R-:W-:Y:S02]  /*3d70*/  IMAD.U32 R3, R6, 0x10000, RZ ;  /* 0x0001000006037824 */ /* 0x000fe400078e00ff */
[----:B------:R-:W-:Y:S01]  /*3d80*/  FMUL R7, R8, R7 ;  /* 0x0000000708077220 */ /* 0x000fe20000400000 */
[C---:B---3--:R-:W-:Y:S02]  /*3d90*/  FSETP.GT.AND P2, PT, R18.reuse, -127, PT ;  /* 0xc2fe00001200780b */ /* 0x048fe40003f44000 */
[----:B------:R-:W2:Y:S01]  /*3da0*/  FRND R0, R0 ;  /* 0x0000000000007307 */ /* 0x000ea20000201000 */
[----:B------:R-:W-:Y:S01]  /*3db0*/  FSETP.NAN.AND P3, PT, R18, R18, PT ;  /* 0x000000121200720b */ /* 0x000fe20003f68000 */
[----:B------:R-:W-:Y:S01]  /*3dc0*/  FMUL R3, R8, R3 ;  /* 0x0000000308037220 */ /* 0x000fe20000400000 */
[----:B-1----:R-:W-:-:S05]  /*3dd0*/  FSETP.GT.AND P4, PT, R10, -127, PT ;  /* 0xc2fe00000a00780b */ /* 0x002fca0003f84000 */
[----:B------:R-:W1:Y:S03]  /*3de0*/  FRND R9, R9 ;  /* 0x0000000900097307 */ /* 0x000e660000201000 */
[----:B------:R-:W-:Y:S02]  /*3df0*/  @!P2 FSEL R18, R18, -127, P3 ;  /* 0xc2fe00001212a808 */ /* 0x000fe40001800000 */
[----:B------:R-:W-:-:S03]  /*3e00*/  FSETP.NAN.AND P2, PT, R10, R10, PT ;  /* 0x0000000a0a00720b */ /* 0x000fc60003f48000 */
[----:B------:R-:W3:Y:S01]  /*3e10*/  FRND R5, R5 ;  /* 0x0000000500057307 */ /* 0x000ee20000201000 */
[----:B--2---:R-:W-:Y:S02]  /*3e20*/  FSETP.GT.AND P1, PT, R0, -127, PT ;  /* 0xc2fe00000000780b */ /* 0x004fe40003f24000 */
[----:B------:R-:W-:Y:S02]  /*3e30*/  @!P4 FSEL R10, R10, -127, P2 ;  /* 0xc2fe00000a0ac808 */ /* 0x000fe40001000000 */
[----:B------:R-:W-:-:S03]  /*3e40*/  FSETP.NAN.AND P2, PT, R0, R0, PT ;  /* 0x000000000000720b */ /* 0x000fc60003f48000 */
[----:B------:R-:W2:Y:S01]  /*3e50*/  FRND R11, R11 ;  /* 0x0000000b000b7307 */ /* 0x000ea20000201000 */
[----:B-1----:R-:W-:-:S05]  /*3e60*/  FSETP.GT.AND P3, PT, R9, -127, PT ;  /* 0xc2fe00000900780b */ /* 0x002fca0003f64000 */
[----:B------:R-:W-:Y:S02]  /*3e70*/  @!P1 FSEL R0, R0, -127, P2 ;  /* 0xc2fe000000009808 */ /* 0x000fe40001000000 */
[----:B------:R-:W1:Y:S01]  /*3e80*/  FRND R3, R3 ;  /* 0x0000000300037307 */ /* 0x000e620000201000 */
[----:B---3--:R-:W-:Y:S02]  /*3e90*/  FSETP.GT.AND P2, PT, R5, -127, PT ;  /* 0xc2fe00000500780b */ /* 0x008fe40003f44000 */
[----:B------:R-:W-:Y:S02]  /*3ea0*/  FSETP.NAN.AND P1, PT, R9, R9, PT ;  /* 0x000000090900720b */ /* 0x000fe40003f28000 */
[----:B------:R-:W-:Y:S02]  /*3eb0*/  FSETP.NAN.AND P6, PT, R5, R5, PT ;  /* 0x000000050500720b */ /* 0x000fe40003fc8000 */
[----:B------:R-:W-:Y:S01]  /*3ec0*/  @!P3 FSEL R9, R9, -127, P1 ;  /* 0xc2fe00000909b808 */ /* 0x000fe20000800000 */
[----:B------:R-:W3:Y:S01]  /*3ed0*/  FRND R7, R7 ;  /* 0x0000000700077307 */ /* 0x000ee20000201000 */
[----:B--2---:R-:W-:-:S02]  /*3ee0*/  FSETP.GT.AND P4, PT, R11, -127, PT ;  /* 0xc2fe00000b00780b */ /* 0x004fc40003f84000 */
[----:B------:R-:W-:Y:S02]  /*3ef0*/  FSETP.GEU.AND P3, PT, R0, 127, PT ;  /* 0x42fe00000000780b */ /* 0x000fe40003f6e000 */
[----:B------:R-:W-:Y:S02]  /*3f00*/  FSETP.NAN.AND P1, PT, R11, R11, PT ;  /* 0x0000000b0b00720b */ /* 0x000fe40003f28000 */
[----:B------:R-:W-:Y:S01]  /*3f10*/  @!P2 FSEL R5, R5, -127, P6 ;  /* 0xc2fe00000505a808 */ /* 0x000fe20003000000 */
[----:B------:R-:W2:Y:S01]  /*3f20*/  F2I.S16.TRUNC.NTZ R4, R0 ;  /* 0x0000000000047305 */ /* 0x000ea2000020e900 */
[C---:B-1----:R-:W-:Y:S02]  /*3f30*/  FSETP.GT.AND P5, PT, R3.reuse, -127, PT ;  /* 0xc2fe00000300780b */ /* 0x042fe40003fa4000 */
[----:B------:R-:W-:-:S03]  /*3f40*/  FSETP.NAN.AND P6, PT, R3, R3, PT ;  /* 0x000000030300720b */ /* 0x000fc60003fc8000 */
[----:B------:R-:W-:Y:S02]  /*3f50*/  @!P4 FSEL R11, R11, -127, P1 ;  /* 0xc2fe00000b0bc808 */ /* 0x000fe40000800000 */
[----:B------:R-:W0:Y:S01]  /*3f60*/  F2I.S16.TRUNC.NTZ R6, R18 ;  /* 0x0000001200067305 */ /* 0x000e22000020e900 */
[----:B---3--:R-:W-:Y:S02]  /*3f70*/  FSETP.GT.AND P2, PT, R7, -127, PT ;  /* 0xc2fe00000700780b */ /* 0x008fe40003f44000 */
[----:B------:R-:W-:Y:S02]  /*3f80*/  FSETP.NAN.AND P4, PT, R0, R0, PT ;  /* 0x000000000000720b */ /* 0x000fe40003f88000 */
[----:B------:R-:W-:Y:S02]  /*3f90*/  FSETP.GEU.AND P1, PT, R18, 127, PT ;  /* 0x42fe00001200780b */ /* 0x000fe40003f2e000 */
[----:B------:R-:W-:Y:S01]  /*3fa0*/  @!P5 FSEL R3, R3, -127, P6 ;  /* 0xc2fe00000303d808 */ /* 0x000fe20003000000 */
[----:B------:R-:W1:Y:S01]  /*3fb0*/  F2I.S16.TRUNC.NTZ R8, R10 ;  /* 0x0000000a00087305 */ /* 0x000e62000020e900 */
[----:B--2---:R-:W-:-:S02]  /*3fc0*/  LOP3.LUT R4, R4, 0xffff, RZ, 0xc0, !PT ;  /* 0x0000ffff04047812 */ /* 0x004fc400078ec0ff */
[----:B------:R-:W-:Y:S02]  /*3fd0*/  FSETP.NAN.AND P6, PT, R7, R7, PT ;  /* 0x000000070700720b */ /* 0x000fe40003fc8000 */
[----:B------:R-:W-:Y:S02]  /*3fe0*/  @P3 SEL R4, R4, 0x7f, P4 ;  /* 0x0000007f04043807 */ /* 0x000fe40002000000 */
[----:B------:R-:W-:Y:S01]  /*3ff0*/  FSETP.GEU.AND P4, PT, R10, 127, PT ;  /* 0x42fe00000a00780b */ /* 0x000fe20003f8e000 */
[----:B------:R-:W2:Y:S01]  /*4000*/  F2I.S16.TRUNC.NTZ R0, R5 ;  /* 0x0000000500007305 */ /* 0x000ea2000020e900 */
[----:B------:R-:W-:Y:S02]  /*4010*/  FSETP.GEU.AND P5, PT, R5, 127, PT ;  /* 0x42fe00000500780b */ /* 0x000fe40003fae000 */
[----:B------:R-:W-:Y:S02]  /*4020*/  @!P2 FSEL R7, R7, -127, P6 ;  /* 0xc2fe00000707a808 */ /* 0x000fe40003000000 */
[----:B------:R-:W-:-:S02]  /*4030*/  FSETP.NAN.AND P3, PT, R18, R18, PT ;  /* 0x000000121200720b */ /* 0x000fc40003f68000 */
[----:B0-----:R-:W-:Y:S01]  /*4040*/  LOP3.LUT R15, R6, 0xffff, RZ, 0xc0, !PT ;  /* 0x0000ffff060f7812 */ /* 0x001fe200078ec0ff */
[----:B------:R-:W0:Y:S01]  /*4050*/  F2I.S16.TRUNC.NTZ R12, R9 ;  /* 0x00000009000c7305 */ /* 0x000e22000020e900 */
[----:B------:R-:W-:Y:S02]  /*4060*/  FSETP.NAN.AND P6, PT, R5, R5, PT ;  /* 0x000000050500720b */ /* 0x000fe40003fc8000 */
[----:B------:R-:W-:Y:S02]  /*4070*/  @P1 SEL R15, R15, 0x7f, P3 ;  /* 0x0000007f0f0f1807 */ /* 0x000fe40001800000 */
[----:B------:R-:W-:Y:S02]  /*4080*/  FSETP.NAN.AND P3, PT, R10, R10, PT ;  /* 0x0000000a0a00720b */ /* 0x000fe40003f68000 */
[----:B------:R-:W-:Y:S01]  /*4090*/  FSETP.GEU.AND P1, PT, R9, 127, PT ;  /* 0x42fe00000900780b */ /* 0x000fe20003f2e000 */
[----:B------:R-:W3:Y:S01]  /*40a0*/  F2I.S16.TRUNC.NTZ R14, R11 ;  /* 0x0000000b000e7305 */ /* 0x000ee2000020e900 */
[----:B-1----:R-:W-:-:S02]  /*40b0*/  LOP3.LUT R13, R8, 0xffff, RZ, 0xc0, !PT ;  /* 0x0000ffff080d7812 */ /* 0x002fc400078ec0ff */
[----:B--2---:R-:W-:Y:S02]  /*40c0*/  LOP3.LUT R0, R0, 0xffff, RZ, 0xc0, !PT ;  /* 0x0000ffff00007812 */ /* 0x004fe400078ec0ff */
[----:B------:R-:W-:Y:S02]  /*40d0*/  @P4 SEL R13, R13, 0x7f, P3 ;  /* 0x0000007f0d0d4807 */ /* 0x000fe40001800000 */
[----:B------:R-:W-:Y:S01]  /*40e0*/  @P5 SEL R0, R0, 0x7f, P6 ;  /* 0x0000007f00005807 */ /* 0x000fe20003000000 */
[----:B------:R-:W1:Y:S01]  /*40f0*/  F2I.S16.TRUNC.NTZ R6, R3 ;  /* 0x0000000300067305 */ /* 0x000e62000020e900 */
[----:B------:R-:W-:Y:S02]  /*4100*/  FSETP.GEU.AND P3, PT, R11, 127, PT ;  /* 0x42fe00000b00780b */ /* 0x000fe40003f6e000 */
[----:B------:R-:W-:Y:S02]  /*4110*/  FSETP.GEU.AND P4, PT, R3, 127, PT ;  /* 0x42fe00000300780b */ /* 0x000fe40003f8e000 */
[----:B------:R-:W-:-:S02]  /*4120*/  FSETP.GEU.AND P5, PT, R7, 127, PT ;  /* 0x42fe00000700780b */ /* 0x000fc40003fae000 */
[----:B------:R-:W-:Y:S01]  /*4130*/  FSETP.NAN.AND P2, PT, R9, R9, PT ;  /* 0x000000090900720b */ /* 0x000fe20003f48000 */
[----:B------:R-:W2:Y:S01]  /*4140*/  F2I.S16.TRUNC.NTZ R5, R7 ;  /* 0x0000000700057305 */ /* 0x000ea2000020e900 */
[----:B0-----:R-:W-:Y:S02]  /*4150*/  LOP3.LUT R9, R12, 0xffff, RZ, 0xc0, !PT ;  /* 0x0000ffff0c097812 */ /* 0x001fe400078ec0ff */
[----:B------:R-:W-:Y:S02]  /*4160*/  FSETP.NAN.AND P6, PT, R11, R11, PT ;  /* 0x0000000b0b00720b */ /* 0x000fe40003fc8000 */
[----:B------:R-:W-:Y:S02]  /*4170*/  @P1 SEL R9, R9, 0x7f, P2 ;  /* 0x0000007f09091807 */ /* 0x000fe40001000000 */
[----:B------:R-:W-:Y:S02]  /*4180*/  FSETP.NAN.AND P1, PT, R3, R3, PT ;  /* 0x000000030300720b */ /* 0x000fe40003f28000 */
[----:B------:R-:W-:-:S02]  /*4190*/  FSETP.NAN.AND P2, PT, R7, R7, PT ;  /* 0x000000070700720b */ /* 0x000fc40003f48000 */
[----:B---3--:R-:W-:Y:S02]  /*41a0*/  LOP3.LUT R14, R14, 0xffff, RZ, 0xc0, !PT ;  /* 0x0000ffff0e0e7812 */ /* 0x008fe400078ec0ff */
[----:B-1----:R-:W-:Y:S02]  /*41b0*/  LOP3.LUT R6, R6, 0xffff, RZ, 0xc0, !PT ;  /* 0x0000ffff06067812 */ /* 0x002fe400078ec0ff */
[----:B------:R-:W-:Y:S02]  /*41c0*/  @P3 SEL R14, R14, 0x7f, P6 ;  /* 0x0000007f0e0e3807 */ /* 0x000fe40003000000 */
[----:B--2---:R-:W-:Y:S02]  /*41d0*/  LOP3.LUT R5, R5, 0xffff, RZ, 0xc0, !PT ;  /* 0x0000ffff05057812 */ /* 0x004fe400078ec0ff */
[----:B------:R-:W-:Y:S02]  /*41e0*/  @P4 SEL R6, R6, 0x7f, P1 ;  /* 0x0000007f06064807 */ /* 0x000fe40000800000 */
[----:B------:R-:W-:-:S02]  /*41f0*/  @P5 SEL R5, R5, 0x7f, P2 ;  /* 0x0000007f05055807 */ /* 0x000fc40001000000 */
[----:B------:R-:W-:Y:S02]  /*4200*/  PRMT R15, R15, 0x3340, R4 ;  /* 0x000033400f0f7816 */ /* 0x000fe40000000004 */
[----:B------:R-:W-:Y:S02]  /*4210*/  PRMT R0, R13, 0x3340, R0 ;  /* 0x000033400d007816 */ /* 0x000fe40000000000 */
[----:B------:R-:W-:Y:S02]  /*4220*/  PRMT R9, R9, 0x3340, R6 ;  /* 0x0000334009097816 */ /* 0x000fe40000000006 */
[----:B------:R-:W-:Y:S02]  /*4230*/  PRMT R14, R14, 0x3340, R5 ;  /* 0x000033400e0e7816 */ /* 0x000fe40000000005 */
[C---:B------:R-:W-:Y:S02]  /*4240*/  IADD3 R4, P1, R2.reuse, c[0x0][0x1c0], RZ ;  /* 0x0000700002047a10 */ /* 0x040fe40007f3e0ff */
[----:B------:R-:W-:-:S02]  /*4250*/  IADD3 R6, P2, R2, c[0x0][0x1c8], RZ ;  /* 0x0000720002067a10 */ /* 0x000fc40007f5e0ff */
[C---:B------:R-:W-:Y:S02]  /*4260*/  IADD3 R8, P3, R2.reuse, c[0x0][0x1d0], RZ ;  /* 0x0000740002087a10 */ /* 0x040fe40007f7e0ff */
[----:B------:R-:W-:Y:S02]  /*4270*/  PRMT R10, R15, 0x5410, R0 ;  /* 0x000054100f0a7816 */ /* 0x000fe40000000000 */
[----:B------:R-:W-:Y:S02]  /*4280*/  IADD3.X R5, R49, c[0x0][0x1c4], RZ, P1, !PT ;  /* 0x0000710031057a10 */ /* 0x000fe40000ffe4ff */
[----:B------:R-:W-:Y:S02]  /*4290*/  PRMT R11, R9, 0x5410, R14 ;  /* 0x00005410090b7816 */ /* 0x000fe4000000000e */
[C---:B------:R-:W-:Y:S02]  /*42a0*/  IADD3.X R7, R49.reuse, c[0x0][0x1cc], RZ, P2, !PT ;  /* 0x0000730031077a10 */ /* 0x040fe400017fe4ff */
[----:B------:R-:W-:Y:S01]  /*42b0*/  IADD3.X R9, R49, c[0x0][0x1d4], RZ, P3, !PT ;  /* 0x0000750031097a10 */ /* 0x000fe20001ffe4ff */
[----:B------:R0:W-:Y:S01]  /*42c0*/  @P0 STG.E.64 [R4.64], R10 ;  /* 0x0000000a04000986 */ /* 0x0001e2000c101b10 */
[----:B------:R-:W-:-:S03]  /*42d0*/  IADD3 R2, P1, R2, c[0x0][0x1d8], RZ ;  /* 0x0000760002027a10 */ /* 0x000fc60007f3e0ff */
[----:B------:R0:W-:Y:S01]  /*42e0*/  @P0 STG.E.64 [R6.64], R10 ;  /* 0x0000000a06000986 */ /* 0x0001e2000c101b10 */
[----:B------:R-:W-:-:S03]  /*42f0*/  IADD3.X R3, R49, c[0x0][0x1dc], RZ, P1, !PT ;  /* 0x0000770031037a10 */ /* 0x000fc60000ffe4ff */
[----:B------:R0:W-:Y:S01]  /*4300*/  @P0 STG.E.64 [R8.64], R10 ;  /* 0x0000000a08000986 */ /* 0x0001e2000c101b10 */
[----:B------:R-:W-:Y:S05]  /*4310*/  @!P0 EXIT ;  /* 0x000000000000894d */ /* 0x000fea0003800000 */
[----:B------:R-:W-:Y:S01]  /*4320*/  STG.E.64 [R2.64], R10 ;  /* 0x0000000a02007986 */ /* 0x000fe2000c101b10 */
[----:B------:R-:W-:Y:S05]  /*4330*/  EXIT ;  /* 0x000000000000794d */ /* 0x000fea0003800000 */
.L_x_1:
[----:B------:R-:W-:-:S00]  /*4340*/  BRA `(.L_x_1) ;  /* 0xfffffff000007947 */ /* 0x000fc0000383ffff */
[----:B------:R-:W-:-:S00]  /*4350*/  NOP ;  /* 0x0000000000007918 */ /* 0x000fc00000000000 */
        /* <DEDUP_REMOVED lines=10> */
.L_x_2:


//--------------------- .nv.global.init           --------------------------
	.section	.nv.global.init,"aw",@progbits
.nv.global.init:
	.type		_$_str,@object
	.size		_$_str,(.L_0 - _$_str)
_$_str:
        /*0000*/ 	.byte	0x5f, 0x5f, 0x43, 0x55, 0x44, 0x41, 0x5f, 0x46, 0x54, 0x5a, 0x00
.L_0:


//--------------------- .nv.shared.triton_red_fused__to_copy_add_amax_amin_clamp_mul_native_layer_norm_reciprocal_1 --------------------------
	.section	.nv.shared.triton_red_fused__to_copy_add_amax_amin_clamp_mul_native_layer_norm_reciprocal_1,"aw",@nobits
	.sectionflags	@""
	.align	16
